	.target	sm_90a

	.elftype	@"ET_EXEC"


//--------------------- .note.nv.tkinfo           --------------------------
	.section	.note.nv.tkinfo,"",@"SHT_NOTE"
	.sectionflags	@"SHF_NOTE_NV_TKINFO"
	.tkinfo
        /*0018*/ 	.word	0x00000002
        /*0030*/ 	.string	""
        /*0030*/ 	.string	"ptxas"
        /*0030*/ 	.string	"Cuda compilation tools, release 13.0, V13.0.88"
        /*0030*/ 	.string	"Build cuda_13.0.r13.0/compiler.36424714_0"
        /*0030*/ 	.string	"-arch sm_90a -m 64 "



//--------------------- .note.nv.cuinfo           --------------------------
	.section	.note.nv.cuinfo,"",@"SHT_NOTE"
	.sectionflags	@"SHF_NOTE_NV_CUINFO"
        /*0018*/ 	.short	0x0002
        /*001a*/ 	.short	0x005a
        /*001c*/ 	.short	0x0082
	.zero		2


//--------------------- .nv.info                  --------------------------
	.section	.nv.info,"",@"SHT_CUDA_INFO"
	.align	4


	//----- nvinfo : EIATTR_REGCOUNT
	.align		4
        /*0000*/ 	.byte	0x04, 0x2f
        /*0002*/ 	.short	(.L_15 - .L_14)
	.align		4
.L_14:
        /*0004*/ 	.word	index@(_ZN7cutlass13device_kernelINS_4gemm6kernel13GemmUniversalIN4cute5tupleIJiiiiEEENS1_10collective13CollectiveMmaINS1_34MainloopSm90TmaGmmaWarpSpecializedILi28ENS5_IJNS4_1CILi1EEESB_SB_EEENS1_32KernelTmaWarpSpecializedPingpongEEENS5_IJNSA_ILi64EEESF_NSA_ILi32EEEEEENS_10bfloat16_tENS5_IJlSB_lEEESI_SJ_NS4_8TiledMMAINS4_8MMA_AtomIJNS4_4SM904GMMA27MMA_64x64x16_F32BF16BF16_SSILNSN_5MajorE0ELSP_0ELNSN_7ScaleInE1ELSQ_1EEEEEENS4_6LayoutISC_NS5_IJNSA_ILi0EEESU_SU_EEEEENS5_IJNS4_10UnderscoreESX_SX_EEEEENS4_13SM90_TMA_LOADENS4_14ComposedLayoutINS4_7SwizzleILi2ELi4ELi3EEENS4_18smem_ptr_flag_bitsILi16EEENST_INS5_IJNSA_ILi8EEESG_EEENS5_IJSG_SB_EEEEEEEvNS4_8identityES10_S1A_vS1B_EENS_8epilogue10collective6detail29Sm90TmaWarpSpecializedAdapterINS1E_15DefaultEpilogueISI_SJ_SJ_NS1D_6thread17LinearCombinationISI_Li1EffLNS1I_9ScaleType4KindE0ELNS_15FloatRoundStyleE2ESI_EENS1_15EpilogueDefaultEEEEEvvEEEEvNT_6ParamsE)
        /*0008*/ 	.word	0x000000a8


	//----- nvinfo : EIATTR_FRAME_SIZE
	.align		4
.L_15:
        /*000c*/ 	.byte	0x04, 0x11
        /*000e*/ 	.short	(.L_17 - .L_16)
	.align		4
.L_16:
        /*0010*/ 	.word	index@(_ZN7cutlass13device_kernelINS_4gemm6kernel13GemmUniversalIN4cute5tupleIJiiiiEEENS1_10collective13CollectiveMmaINS1_34MainloopSm90TmaGmmaWarpSpecializedILi28ENS5_IJNS4_1CILi1EEESB_SB_EEENS1_32KernelTmaWarpSpecializedPingpongEEENS5_IJNSA_ILi64EEESF_NSA_ILi32EEEEEENS_10bfloat16_tENS5_IJlSB_lEEESI_SJ_NS4_8TiledMMAINS4_8MMA_AtomIJNS4_4SM904GMMA27MMA_64x64x16_F32BF16BF16_SSILNSN_5MajorE0ELSP_0ELNSN_7ScaleInE1ELSQ_1EEEEEENS4_6LayoutISC_NS5_IJNSA_ILi0EEESU_SU_EEEEENS5_IJNS4_10UnderscoreESX_SX_EEEEENS4_13SM90_TMA_LOADENS4_14ComposedLayoutINS4_7SwizzleILi2ELi4ELi3EEENS4_18smem_ptr_flag_bitsILi16EEENST_INS5_IJNSA_ILi8EEESG_EEENS5_IJSG_SB_EEEEEEEvNS4_8identityES10_S1A_vS1B_EENS_8epilogue10collective6detail29Sm90TmaWarpSpecializedAdapterINS1E_15DefaultEpilogueISI_SJ_SJ_NS1D_6thread17LinearCombinationISI_Li1EffLNS1I_9ScaleType4KindE0ELNS_15FloatRoundStyleE2ESI_EENS1_15EpilogueDefaultEEEEEvvEEEEvNT_6ParamsE)
        /*0014*/ 	.word	0x00000008


	//----- nvinfo : EIATTR_MIN_STACK_SIZE
	.align		4
.L_17:
        /*0018*/ 	.byte	0x04, 0x12
        /*001a*/ 	.short	(.L_19 - .L_18)
	.align		4
.L_18:
        /*001c*/ 	.word	index@(_ZN7cutlass13device_kernelINS_4gemm6kernel13GemmUniversalIN4cute5tupleIJiiiiEEENS1_10collective13CollectiveMmaINS1_34MainloopSm90TmaGmmaWarpSpecializedILi28ENS5_IJNS4_1CILi1EEESB_SB_EEENS1_32KernelTmaWarpSpecializedPingpongEEENS5_IJNSA_ILi64EEESF_NSA_ILi32EEEEEENS_10bfloat16_tENS5_IJlSB_lEEESI_SJ_NS4_8TiledMMAINS4_8MMA_AtomIJNS4_4SM904GMMA27MMA_64x64x16_F32BF16BF16_SSILNSN_5MajorE0ELSP_0ELNSN_7ScaleInE1ELSQ_1EEEEEENS4_6LayoutISC_NS5_IJNSA_ILi0EEESU_SU_EEEEENS5_IJNS4_10UnderscoreESX_SX_EEEEENS4_13SM90_TMA_LOADENS4_14ComposedLayoutINS4_7SwizzleILi2ELi4ELi3EEENS4_18smem_ptr_flag_bitsILi16EEENST_INS5_IJNSA_ILi8EEESG_EEENS5_IJSG_SB_EEEEEEEvNS4_8identityES10_S1A_vS1B_EENS_8epilogue10collective6detail29Sm90TmaWarpSpecializedAdapterINS1E_15DefaultEpilogueISI_SJ_SJ_NS1D_6thread17LinearCombinationISI_Li1EffLNS1I_9ScaleType4KindE0ELNS_15FloatRoundStyleE2ESI_EENS1_15EpilogueDefaultEEEEEvvEEEEvNT_6ParamsE)
        /*0020*/ 	.word	0x00000008
.L_19:


//--------------------- .nv.compat                --------------------------
	.section	.nv.compat,"",@"SHT_CUDA_COMPAT_INFO"
	.align	4
        /*0000*/ 	.byte	0x02, 0x09, 0x01, 0x00, 0x02, 0x02, 0x04, 0x00, 0x02, 0x05, 0x05, 0x00, 0x03, 0x07, 0x01, 0x01
        /*0010*/ 	.byte	0x02, 0x03, 0x01, 0x00, 0x02, 0x06, 0x01, 0x00, 0x04, 0x0b, 0x08, 0x00, 0x00, 0x00, 0x00, 0x00
        /*0020*/ 	.byte	0x00, 0x00, 0x00, 0x00


//--------------------- .nv.info._ZN7cutlass13device_kernelINS_4gemm6kernel13GemmUniversalIN4cute5tupleIJiiiiEEENS1_10collective13CollectiveMmaINS1_34MainloopSm90TmaGmmaWarpSpecializedILi28ENS5_IJNS4_1CILi1EEESB_SB_EEENS1_32KernelTmaWarpSpecializedPingpongEEENS5_IJNSA_ILi64EEESF_NSA_ILi32EEEEEENS_10bfloat16_tENS5_IJlSB_lEEESI_SJ_NS4_8TiledMMAINS4_8MMA_AtomIJNS4_4SM904GMMA27MMA_64x64x16_F32BF16BF16_SSILNSN_5MajorE0ELSP_0ELNSN_7ScaleInE1ELSQ_1EEEEEENS4_6LayoutISC_NS5_IJNSA_ILi0EEESU_SU_EEEEENS5_IJNS4_10UnderscoreESX_SX_EEEEENS4_13SM90_TMA_LOADENS4_14ComposedLayoutINS4_7SwizzleILi2ELi4ELi3EEENS4_18smem_ptr_flag_bitsILi16EEENST_INS5_IJNSA_ILi8EEESG_EEENS5_IJSG_SB_EEEEEEEvNS4_8identityES10_S1A_vS1B_EENS_8epilogue10collective6detail29Sm90TmaWarpSpecializedAdapterINS1E_15DefaultEpilogueISI_SJ_SJ_NS1D_6thread17LinearCombinationISI_Li1EffLNS1I_9ScaleType4KindE0ELNS_15FloatRoundStyleE2ESI_EENS1_15EpilogueDefaultEEEEEvvEEEEvNT_6ParamsE --------------------------
	.section	.nv.info._ZN7cutlass13device_kernelINS_4gemm6kernel13GemmUniversalIN4cute5tupleIJiiiiEEENS1_10collective13CollectiveMmaINS1_34MainloopSm90TmaGmmaWarpSpecializedILi28ENS5_IJNS4_1CILi1EEESB_SB_EEENS1_32KernelTmaWarpSpecializedPingpongEEENS5_IJNSA_ILi64EEESF_NSA_ILi32EEEEEENS_10bfloat16_tENS5_IJlSB_lEEESI_SJ_NS4_8TiledMMAINS4_8MMA_AtomIJNS4_4SM904GMMA27MMA_64x64x16_F32BF16BF16_SSILNSN_5MajorE0ELSP_0ELNSN_7ScaleInE1ELSQ_1EEEEEENS4_6LayoutISC_NS5_IJNSA_ILi0EEESU_SU_EEEEENS5_IJNS4_10UnderscoreESX_SX_EEEEENS4_13SM90_TMA_LOADENS4_14ComposedLayoutINS4_7SwizzleILi2ELi4ELi3EEENS4_18smem_ptr_flag_bitsILi16EEENST_INS5_IJNSA_ILi8EEESG_EEENS5_IJSG_SB_EEEEEEEvNS4_8identityES10_S1A_vS1B_EENS_8epilogue10collective6detail29Sm90TmaWarpSpecializedAdapterINS1E_15DefaultEpilogueISI_SJ_SJ_NS1D_6thread17LinearCombinationISI_Li1EffLNS1I_9ScaleType4KindE0ELNS_15FloatRoundStyleE2ESI_EENS1_15EpilogueDefaultEEEEEvvEEEEvNT_6ParamsE,"",@"SHT_CUDA_INFO"
	.sectionflags	@""
	.align	4


	//----- nvinfo : EIATTR_CUDA_API_VERSION
	.align		4
        /*0000*/ 	.byte	0x04, 0x37
        /*0002*/ 	.short	(.L_21 - .L_20)
.L_20:
        /*0004*/ 	.word	0x00000082


	//----- nvinfo : EIATTR_KPARAM_INFO
	.align		4
.L_21:
        /*0008*/ 	.byte	0x04, 0x17
        /*000a*/ 	.short	(.L_23 - .L_22)
.L_22:
        /*000c*/ 	.word	0x00000000
        /*0010*/ 	.short	0x0000
        /*0012*/ 	.short	0x0070
        /*0014*/ 	.byte	0x00, 0xf0, 0x01, 0x10


	//----- nvinfo : EIATTR_SPARSE_MMA_MASK
	.align		4
.L_23:
        /*0018*/ 	.byte	0x03, 0x50
        /*001a*/ 	.short	0x0000


	//----- nvinfo : EIATTR_MAXREG_COUNT
	.align		4
        /*001c*/ 	.byte	0x03, 0x1b
        /*001e*/ 	.short	0x00a8


	//----- nvinfo : EIATTR_NUM_BARRIERS
	.align		4
        /*0020*/ 	.byte	0x02, 0x4c
        /*0022*/ 	.byte	0x01
	.zero		1


	//----- nvinfo : EIATTR_EXTERNS
	.align		4
        /*0024*/ 	.byte	0x04, 0x0f
        /*0026*/ 	.short	(.L_25 - .L_24)


	//   ....[0]....
	.align		4
.L_24:
        /*0028*/ 	.word	index@(__assertfail)


	//----- nvinfo : EIATTR_ANNOTATIONS
	.align		4
.L_25:
        /*002c*/ 	.byte	0x04, 0x55
        /*002e*/ 	.short	(.L_27 - .L_26)


	//   ....[0]....
.L_26:
        /*0030*/ 	.word	0x00000001
        /*0034*/ 	.byte	0x00, 0x0e, 0x00, 0x00, 0x01, 0x00, 0x00, 0x00, 0x20, 0x44, 0x00, 0x00, 0x01, 0x00, 0x00, 0x00
        /*0044*/ 	.byte	0x10, 0x50, 0x00, 0x00


	//----- nvinfo : EIATTR_MERCURY_ISA_VERSION
	.align		4
.L_27:
        /*0048*/ 	.byte	0x03, 0x5f
        /*004a*/ 	.short	0x0101


	//----- nvinfo : EIATTR_INT_WARP_WIDE_INSTR_OFFSETS
	.align		4
        /*004c*/ 	.byte	0x04, 0x31
        /*004e*/ 	.short	(.L_29 - .L_28)


	//   ....[0]....
.L_28:
        /*0050*/ 	.word	0x00000710


	//   ....[1]....
        /*0054*/ 	.word	0x00000730


	//   ....[2]....
        /*0058*/ 	.word	0x000007b0


	//   ....[3]....
        /*005c*/ 	.word	0x000007c0


	//   ....[4]....
        /*0060*/ 	.word	0x000007d0


	//   ....[5]....
        /*0064*/ 	.word	0x000007f0


	//   ....[6]....
        /*0068*/ 	.word	0x00000880


	//   ....[7]....
        /*006c*/ 	.word	0x000008a0


	//----- nvinfo : EIATTR_COOP_GROUP_MASK_REGIDS
	.align		4
.L_29:
        /*0070*/ 	.byte	0x04, 0x29
        /*0072*/ 	.short	(.L_31 - .L_30)


	//   ....[0]....
.L_30:
        /*0074*/ 	.word	0xffffffff


	//   ....[1]....
        /*0078*/ 	.word	0xffffffff


	//   ....[2]....
        /*007c*/ 	.word	0xffffffff


	//   ....[3]....
        /*0080*/ 	.word	0xffffffff


	//   ....[4]....
        /*0084*/ 	.word	0xffffffff


	//   ....[5]....
        /*0088*/ 	.word	0xffffffff


	//----- nvinfo : EIATTR_COOP_GROUP_INSTR_OFFSETS
	.align		4
.L_31:
        /*008c*/ 	.byte	0x04, 0x28
        /*008e*/ 	.short	(.L_33 - .L_32)


	//   ....[0]....
.L_32:
        /*0090*/ 	.word	0x00000070


	//   ....[1]....
        /*0094*/ 	.word	0x00000080


	//   ....[2]....
        /*0098*/ 	.word	0x00000140


	//   ....[3]....
        /*009c*/ 	.word	0x00000600


	//   ....[4]....
        /*00a0*/ 	.word	0x00000640


	//   ....[5]....
        /*00a4*/ 	.word	0x00000690


	//----- nvinfo : EIATTR_REG_RECONFIG
	.align		4
.L_33:
        /*00a8*/ 	.byte	0x01, 0x54
	.zero		2


	//----- nvinfo : EIATTR_SYSCALL_OFFSETS
	.align		4
        /*00ac*/ 	.byte	0x04, 0x46
        /*00ae*/ 	.short	(.L_35 - .L_34)


	//   ....[0]....
.L_34:
        /*00b0*/ 	.word	0x00001930


	//----- nvinfo : EIATTR_MBARRIER_INSTR_OFFSETS
	.align		4
.L_35:
        /*00b4*/ 	.byte	0x04, 0x39
        /*00b6*/ 	.short	(.L_37 - .L_36)


	//   ....[0]....
.L_36:
        /*00b8*/ 	.word	0x00000260
        /*00bc*/ 	.word	0x000000ff
        /*00c0*/ 	.word	0x00000000
        /*00c4*/ 	.short	0x0100
        /*00c6*/ 	.byte	0x08
	.zero		1


	//   ....[1]....
        /*00c8*/ 	.word	0x00000270
        /*00cc*/ 	.word	0x000000ff
        /*00d0*/ 	.word	0x000000e0
        /*00d4*/ 	.short	0x0100
        /*00d6*/ 	.byte	0x08
	.zero		1


	//   ....[2]....
        /*00d8*/ 	.word	0x00000280
        /*00dc*/ 	.word	0x000000ff
        /*00e0*/ 	.word	0x00000008
        /*00e4*/ 	.short	0x0100
        /*00e6*/ 	.byte	0x08
	.zero		1


	//   ....[3]....
        /*00e8*/ 	.word	0x00000290
        /*00ec*/ 	.word	0x000000ff
        /*00f0*/ 	.word	0x000000e8
        /*00f4*/ 	.short	0x0100
        /*00f6*/ 	.byte	0x08
	.zero		1


	//   ....[4]....
        /*00f8*/ 	.word	0x000002a0
        /*00fc*/ 	.word	0x000000ff
        /*0100*/ 	.word	0x00000010
        /*0104*/ 	.short	0x0100
        /*0106*/ 	.byte	0x08
	.zero		1


	//   ....[5]....
        /*0108*/ 	.word	0x000002b0
        /*010c*/ 	.word	0x000000ff
        /*0110*/ 	.word	0x000000f0
        /*0114*/ 	.short	0x0100
        /*0116*/ 	.byte	0x08
	.zero		1


	//   ....[6]....
        /*0118*/ 	.word	0x000002c0
        /*011c*/ 	.word	0x000000ff
        /*0120*/ 	.word	0x00000018
        /*0124*/ 	.short	0x0100
        /*0126*/ 	.byte	0x08
	.zero		1


	//   ....[7]....
        /*0128*/ 	.word	0x000002d0
        /*012c*/ 	.word	0x000000ff
        /*0130*/ 	.word	0x000000f8
        /*0134*/ 	.short	0x0100
        /*0136*/ 	.byte	0x08
	.zero		1


	//   ....[8]....
        /*0138*/ 	.word	0x000002e0
        /*013c*/ 	.word	0x000000ff
        /*0140*/ 	.word	0x00000020
        /*0144*/ 	.short	0x0100
        /*0146*/ 	.byte	0x08
	.zero		1


	//   ....[9]....
        /*0148*/ 	.word	0x000002f0
        /*014c*/ 	.word	0x000000ff
        /*0150*/ 	.word	0x00000100
        /*0154*/ 	.short	0x0100
        /*0156*/ 	.byte	0x08
	.zero		1


	//   ....[10]....
        /*0158*/ 	.word	0x00000300
        /*015c*/ 	.word	0x000000ff
        /*0160*/ 	.word	0x00000028
        /*0164*/ 	.short	0x0100
        /*0166*/ 	.byte	0x08
	.zero		1


	//   ....[11]....
        /*0168*/ 	.word	0x00000310
        /*016c*/ 	.word	0x000000ff
        /*0170*/ 	.word	0x00000108
        /*0174*/ 	.short	0x0100
        /*0176*/ 	.byte	0x08
	.zero		1


	//   ....[12]....
        /*0178*/ 	.word	0x00000320
        /*017c*/ 	.word	0x000000ff
        /*0180*/ 	.word	0x00000030
        /*0184*/ 	.short	0x0100
        /*0186*/ 	.byte	0x08
	.zero		1


	//   ....[13]....
        /*0188*/ 	.word	0x00000330
        /*018c*/ 	.word	0x000000ff
        /*0190*/ 	.word	0x00000110
        /*0194*/ 	.short	0x0100
        /*0196*/ 	.byte	0x08
	.zero		1


	//   ....[14]....
        /*0198*/ 	.word	0x00000340
        /*019c*/ 	.word	0x000000ff
        /*01a0*/ 	.word	0x00000038
        /*01a4*/ 	.short	0x0100
        /*01a6*/ 	.byte	0x08
	.zero		1


	//   ....[15]....
        /*01a8*/ 	.word	0x00000350
        /*01ac*/ 	.word	0x000000ff
        /*01b0*/ 	.word	0x00000118
        /*01b4*/ 	.short	0x0100
        /*01b6*/ 	.byte	0x08
	.zero		1


	//   ....[16]....
        /*01b8*/ 	.word	0x00000360
        /*01bc*/ 	.word	0x000000ff
        /*01c0*/ 	.word	0x00000040
        /*01c4*/ 	.short	0x0100
        /*01c6*/ 	.byte	0x08
	.zero		1


	//   ....[17]....
        /*01c8*/ 	.word	0x00000370
        /*01cc*/ 	.word	0x000000ff
        /*01d0*/ 	.word	0x00000120
        /*01d4*/ 	.short	0x0100
        /*01d6*/ 	.byte	0x08
	.zero		1


	//   ....[18]....
        /*01d8*/ 	.word	0x00000380
        /*01dc*/ 	.word	0x000000ff
        /*01e0*/ 	.word	0x00000048
        /*01e4*/ 	.short	0x0100
        /*01e6*/ 	.byte	0x08
	.zero		1


	//   ....[19]....
        /*01e8*/ 	.word	0x00000390
        /*01ec*/ 	.word	0x000000ff
        /*01f0*/ 	.word	0x00000128
        /*01f4*/ 	.short	0x0100
        /*01f6*/ 	.byte	0x08
	.zero		1


	//   ....[20]....
        /*01f8*/ 	.word	0x000003a0
        /*01fc*/ 	.word	0x000000ff
        /*0200*/ 	.word	0x00000050
        /*0204*/ 	.short	0x0100
        /*0206*/ 	.byte	0x08
	.zero		1


	//   ....[21]....
        /*0208*/ 	.word	0x000003b0
        /*020c*/ 	.word	0x000000ff
        /*0210*/ 	.word	0x00000130
        /*0214*/ 	.short	0x0100
        /*0216*/ 	.byte	0x08
	.zero		1


	//   ....[22]....
        /*0218*/ 	.word	0x000003c0
        /*021c*/ 	.word	0x000000ff
        /*0220*/ 	.word	0x00000058
        /*0224*/ 	.short	0x0100
        /*0226*/ 	.byte	0x08
	.zero		1


	//   ....[23]....
        /*0228*/ 	.word	0x000003d0
        /*022c*/ 	.word	0x000000ff
        /*0230*/ 	.word	0x00000138
        /*0234*/ 	.short	0x0100
        /*0236*/ 	.byte	0x08
	.zero		1


	//   ....[24]....
        /*0238*/ 	.word	0x000003e0
        /*023c*/ 	.word	0x000000ff
        /*0240*/ 	.word	0x00000060
        /*0244*/ 	.short	0x0100
        /*0246*/ 	.byte	0x08
	.zero		1


	//   ....[25]....
        /*0248*/ 	.word	0x000003f0
        /*024c*/ 	.word	0x000000ff
        /*0250*/ 	.word	0x00000140
        /*0254*/ 	.short	0x0100
        /*0256*/ 	.byte	0x08
	.zero		1


	//   ....[26]....
        /*0258*/ 	.word	0x00000400
        /*025c*/ 	.word	0x000000ff
        /*0260*/ 	.word	0x00000068
        /*0264*/ 	.short	0x0100
        /*0266*/ 	.byte	0x08
	.zero		1


	//   ....[27]....
        /*0268*/ 	.word	0x00000410
        /*026c*/ 	.word	0x000000ff
        /*0270*/ 	.word	0x00000148
        /*0274*/ 	.short	0x0100
        /*0276*/ 	.byte	0x08
	.zero		1


	//   ....[28]....
        /*0278*/ 	.word	0x00000420
        /*027c*/ 	.word	0x000000ff
        /*0280*/ 	.word	0x00000070
        /*0284*/ 	.short	0x0100
        /*0286*/ 	.byte	0x08
	.zero		1


	//   ....[29]....
        /*0288*/ 	.word	0x00000430
        /*028c*/ 	.word	0x000000ff
        /*0290*/ 	.word	0x00000150
        /*0294*/ 	.short	0x0100
        /*0296*/ 	.byte	0x08
	.zero		1


	//   ....[30]....
        /*0298*/ 	.word	0x00000440
        /*029c*/ 	.word	0x000000ff
        /*02a0*/ 	.word	0x00000078
        /*02a4*/ 	.short	0x0100
        /*02a6*/ 	.byte	0x08
	.zero		1


	//   ....[31]....
        /*02a8*/ 	.word	0x00000450
        /*02ac*/ 	.word	0x000000ff
        /*02b0*/ 	.word	0x00000158
        /*02b4*/ 	.short	0x0100
        /*02b6*/ 	.byte	0x08
	.zero		1


	//   ....[32]....
        /*02b8*/ 	.word	0x00000460
        /*02bc*/ 	.word	0x000000ff
        /*02c0*/ 	.word	0x00000080
        /*02c4*/ 	.short	0x0100
        /*02c6*/ 	.byte	0x08
	.zero		1


	//   ....[33]....
        /*02c8*/ 	.word	0x00000470
        /*02cc*/ 	.word	0x000000ff
        /*02d0*/ 	.word	0x00000160
        /*02d4*/ 	.short	0x0100
        /*02d6*/ 	.byte	0x08
	.zero		1


	//   ....[34]....
        /*02d8*/ 	.word	0x00000480
        /*02dc*/ 	.word	0x000000ff
        /*02e0*/ 	.word	0x00000088
        /*02e4*/ 	.short	0x0100
        /*02e6*/ 	.byte	0x08
	.zero		1


	//   ....[35]....
        /*02e8*/ 	.word	0x00000490
        /*02ec*/ 	.word	0x000000ff
        /*02f0*/ 	.word	0x00000168
        /*02f4*/ 	.short	0x0100
        /*02f6*/ 	.byte	0x08
	.zero		1


	//   ....[36]....
        /*02f8*/ 	.word	0x000004a0
        /*02fc*/ 	.word	0x000000ff
        /*0300*/ 	.word	0x00000090
        /*0304*/ 	.short	0x0100
        /*0306*/ 	.byte	0x08
	.zero		1


	//   ....[37]....
        /*0308*/ 	.word	0x000004b0
        /*030c*/ 	.word	0x000000ff
        /*0310*/ 	.word	0x00000170
        /*0314*/ 	.short	0x0100
        /*0316*/ 	.byte	0x08
	.zero		1


	//   ....[38]....
        /*0318*/ 	.word	0x000004c0
        /*031c*/ 	.word	0x000000ff
        /*0320*/ 	.word	0x00000098
        /*0324*/ 	.short	0x0100
        /*0326*/ 	.byte	0x08
	.zero		1


	//   ....[39]....
        /*0328*/ 	.word	0x000004d0
        /*032c*/ 	.word	0x000000ff
        /*0330*/ 	.word	0x00000178
        /*0334*/ 	.short	0x0100
        /*0336*/ 	.byte	0x08
	.zero		1


	//   ....[40]....
        /*0338*/ 	.word	0x000004e0
        /*033c*/ 	.word	0x000000ff
        /*0340*/ 	.word	0x000000a0
        /*0344*/ 	.short	0x0100
        /*0346*/ 	.byte	0x08
	.zero		1


	//   ....[41]....
        /*0348*/ 	.word	0x000004f0
        /*034c*/ 	.word	0x000000ff
        /*0350*/ 	.word	0x00000180
        /*0354*/ 	.short	0x0100
        /*0356*/ 	.byte	0x08
	.zero		1


	//   ....[42]....
        /*0358*/ 	.word	0x00000500
        /*035c*/ 	.word	0x000000ff
        /*0360*/ 	.word	0x000000a8
        /*0364*/ 	.short	0x0100
        /*0366*/ 	.byte	0x08
	.zero		1


	//   ....[43]....
        /*0368*/ 	.word	0x00000510
        /*036c*/ 	.word	0x000000ff
        /*0370*/ 	.word	0x00000188
        /*0374*/ 	.short	0x0100
        /*0376*/ 	.byte	0x08
	.zero		1


	//   ....[44]....
        /*0378*/ 	.word	0x00000520
        /*037c*/ 	.word	0x000000ff
        /*0380*/ 	.word	0x000000b0
        /*0384*/ 	.short	0x0100
        /*0386*/ 	.byte	0x08
	.zero		1


	//   ....[45]....
        /*0388*/ 	.word	0x00000530
        /*038c*/ 	.word	0x000000ff
        /*0390*/ 	.word	0x00000190
        /*0394*/ 	.short	0x0100
        /*0396*/ 	.byte	0x08
	.zero		1


	//   ....[46]....
        /*0398*/ 	.word	0x00000540
        /*039c*/ 	.word	0x000000ff
        /*03a0*/ 	.word	0x000000b8
        /*03a4*/ 	.short	0x0100
        /*03a6*/ 	.byte	0x08
	.zero		1


	//   ....[47]....
        /*03a8*/ 	.word	0x00000550
        /*03ac*/ 	.word	0x000000ff
        /*03b0*/ 	.word	0x00000198
        /*03b4*/ 	.short	0x0100
        /*03b6*/ 	.byte	0x08
	.zero		1


	//   ....[48]....
        /*03b8*/ 	.word	0x00000560
        /*03bc*/ 	.word	0x000000ff
        /*03c0*/ 	.word	0x000000c0
        /*03c4*/ 	.short	0x0100
        /*03c6*/ 	.byte	0x08
	.zero		1


	//   ....[49]....
        /*03c8*/ 	.word	0x00000570
        /*03cc*/ 	.word	0x000000ff
        /*03d0*/ 	.word	0x000001a0
        /*03d4*/ 	.short	0x0100
        /*03d6*/ 	.byte	0x08
	.zero		1


	//   ....[50]....
        /*03d8*/ 	.word	0x00000580
        /*03dc*/ 	.word	0x000000ff
        /*03e0*/ 	.word	0x000000c8
        /*03e4*/ 	.short	0x0100
        /*03e6*/ 	.byte	0x08
	.zero		1


	//   ....[51]....
        /*03e8*/ 	.word	0x00000590
        /*03ec*/ 	.word	0x000000ff
        /*03f0*/ 	.word	0x000001a8
        /*03f4*/ 	.short	0x0100
        /*03f6*/ 	.byte	0x08
	.zero		1


	//   ....[52]....
        /*03f8*/ 	.word	0x000005a0
        /*03fc*/ 	.word	0x000000ff
        /*0400*/ 	.word	0x000000d0
        /*0404*/ 	.short	0x0100
        /*0406*/ 	.byte	0x08
	.zero		1


	//   ....[53]....
        /*0408*/ 	.word	0x000005b0
        /*040c*/ 	.word	0x000000ff
        /*0410*/ 	.word	0x000001b0
        /*0414*/ 	.short	0x0100
        /*0416*/ 	.byte	0x08
	.zero		1


	//   ....[54]....
        /*0418*/ 	.word	0x000005c0
        /*041c*/ 	.word	0x000000ff
        /*0420*/ 	.word	0x000000d8
        /*0424*/ 	.short	0x0100
        /*0426*/ 	.byte	0x08
	.zero		1


	//   ....[55]....
        /*0428*/ 	.word	0x000005d0
        /*042c*/ 	.word	0x000000ff
        /*0430*/ 	.word	0x000001b8
        /*0434*/ 	.short	0x0100
        /*0436*/ 	.byte	0x08
	.zero		1


	//   ....[56]....
        /*0438*/ 	.word	0x000008e0
        /*043c*/ 	.word	0x000000ff
        /*0440*/ 	.word	0x000001f0
        /*0444*/ 	.short	0x0100
        /*0446*/ 	.byte	0x08
	.zero		1


	//   ....[57]....
        /*0448*/ 	.word	0x00000950
        /*044c*/ 	.word	0x000000ff
        /*0450*/ 	.word	0x000001f8
        /*0454*/ 	.short	0x0100
        /*0456*/ 	.byte	0x08
	.zero		1


	//   ....[58]....
        /*0458*/ 	.word	0x00000970
        /*045c*/ 	.word	0x000000ff
        /*0460*/ 	.word	0x000001d0
        /*0464*/ 	.short	0x0100
        /*0466*/ 	.byte	0x09
	.zero		1


	//   ....[59]....
        /*0468*/ 	.word	0x00000980
        /*046c*/ 	.word	0x000000ff
        /*0470*/ 	.word	0x000001d8
        /*0474*/ 	.short	0x0100
        /*0476*/ 	.byte	0x09
	.zero		1


	//   ....[60]....
        /*0478*/ 	.word	0x00000990
        /*047c*/ 	.word	0x000000ff
        /*0480*/ 	.word	0x000001e0
        /*0484*/ 	.short	0x0100
        /*0486*/ 	.byte	0x09
	.zero		1


	//   ....[61]....
        /*0488*/ 	.word	0x000009a0
        /*048c*/ 	.word	0x000000ff
        /*0490*/ 	.word	0x000001e8
        /*0494*/ 	.short	0x0100
        /*0496*/ 	.byte	0x09
	.zero		1


	//   ....[62]....
        /*0498*/ 	.word	0x00001810
        /*049c*/ 	.word	0x0000003d
        /*04a0*/ 	.word	0x00000000
        /*04a4*/ 	.short	0x010a
        /*04a6*/ 	.byte	0x2a
	.zero		1


	//   ....[63]....
        /*04a8*/ 	.word	0x000019b0
        /*04ac*/ 	.word	0x00000003
        /*04b0*/ 	.word	0x00000000
        /*04b4*/ 	.short	0x010a
        /*04b6*/ 	.byte	0x3f
	.zero		1


	//   ....[64]....
        /*04b8*/ 	.word	0x000019f0
        /*04bc*/ 	.word	0x00000003
        /*04c0*/ 	.word	0x00000000
        /*04c4*/ 	.short	0x010a
        /*04c6*/ 	.byte	0x3f
	.zero		1


	//   ....[65]....
        /*04c8*/ 	.word	0x00001bf0
        /*04cc*/ 	.word	0x000000ff
        /*04d0*/ 	.word	0x00000000
        /*04d4*/ 	.short	0x010a
        /*04d6*/ 	.byte	0x04
	.zero		1


	//   ....[66]....
        /*04d8*/ 	.word	0x00001c30
        /*04dc*/ 	.word	0x000000ff
        /*04e0*/ 	.word	0x00000000
        /*04e4*/ 	.short	0x010a
        /*04e6*/ 	.byte	0x04
	.zero		1


	//   ....[67]....
        /*04e8*/ 	.word	0x00001d90
        /*04ec*/ 	.word	0x000000ff
        /*04f0*/ 	.word	0x00000000
        /*04f4*/ 	.short	0x0101
        /*04f6*/ 	.byte	0x04
	.zero		1


	//   ....[68]....
        /*04f8*/ 	.word	0x00001e80
        /*04fc*/ 	.word	0x0000003e
        /*0500*/ 	.word	0x00000000
        /*0504*/ 	.short	0x0101
        /*0506*/ 	.byte	0x2f
	.zero		1


	//   ....[69]....
        /*0508*/ 	.word	0x00001f50
        /*050c*/ 	.word	0x000000ff
        /*0510*/ 	.word	0x00000000
        /*0514*/ 	.short	0x0101
        /*0516*/ 	.byte	0x04
	.zero		1


	//   ....[70]....
        /*0518*/ 	.word	0x00002000
        /*051c*/ 	.word	0x0000003d
        /*0520*/ 	.word	0x00000010
        /*0524*/ 	.short	0x010a
        /*0526*/ 	.byte	0x2a
	.zero		1


	//   ....[71]....
        /*0528*/ 	.word	0x00004440
        /*052c*/ 	.word	0x00000040
        /*0530*/ 	.word	0x00000000
        /*0534*/ 	.short	0x0101
        /*0536*/ 	.byte	0x2f
	.zero		1


	//   ....[72]....
        /*0538*/ 	.word	0x00004da0
        /*053c*/ 	.word	0x0000000a
        /*0540*/ 	.word	0x000000e0
        /*0544*/ 	.short	0x010a
        /*0546*/ 	.byte	0x3f
	.zero		1


	//   ....[73]....
        /*0548*/ 	.word	0x00005130
        /*054c*/ 	.word	0x00000002
        /*0550*/ 	.word	0x000001f8
        /*0554*/ 	.short	0x0101
        /*0556*/ 	.byte	0x3f
	.zero		1


	//   ....[74]....
        /*0558*/ 	.word	0x000058a0
        /*055c*/ 	.word	0x00000007
        /*0560*/ 	.word	0x00000000
        /*0564*/ 	.short	0x010a
        /*0566*/ 	.byte	0x3f
	.zero		1


	//   ....[75]....
        /*0568*/ 	.word	0x00005920
        /*056c*/ 	.word	0x00000009
        /*0570*/ 	.word	0x00000000
        /*0574*/ 	.short	0x010a
        /*0576*/ 	.byte	0x3f
	.zero		1


	//   ....[76]....
        /*0578*/ 	.word	0x000059b0
        /*057c*/ 	.word	0x00000006
        /*0580*/ 	.word	0x00000000
        /*0584*/ 	.short	0x010a
        /*0586*/ 	.byte	0x3f
	.zero		1


	//   ....[77]....
        /*0588*/ 	.word	0x00005a40
        /*058c*/ 	.word	0x00000009
        /*0590*/ 	.word	0x00000000
        /*0594*/ 	.short	0x010a
        /*0596*/ 	.byte	0x3f
	.zero		1


	//   ....[78]....
        /*0598*/ 	.word	0x00005ad0
        /*059c*/ 	.word	0x00000006
        /*05a0*/ 	.word	0x00000000
        /*05a4*/ 	.short	0x010a
        /*05a6*/ 	.byte	0x3f
	.zero		1


	//   ....[79]....
        /*05a8*/ 	.word	0x00005b60
        /*05ac*/ 	.word	0x00000009
        /*05b0*/ 	.word	0x00000000
        /*05b4*/ 	.short	0x010a
        /*05b6*/ 	.byte	0x3f
	.zero		1


	//   ....[80]....
        /*05b8*/ 	.word	0x00005bf0
        /*05bc*/ 	.word	0x00000006
        /*05c0*/ 	.word	0x00000000
        /*05c4*/ 	.short	0x010a
        /*05c6*/ 	.byte	0x3f
	.zero		1


	//   ....[81]....
        /*05c8*/ 	.word	0x00005c80
        /*05cc*/ 	.word	0x00000009
        /*05d0*/ 	.word	0x00000000
        /*05d4*/ 	.short	0x010a
        /*05d6*/ 	.byte	0x3f
	.zero		1


	//   ....[82]....
        /*05d8*/ 	.word	0x00005d10
        /*05dc*/ 	.word	0x00000006
        /*05e0*/ 	.word	0x00000000
        /*05e4*/ 	.short	0x010a
        /*05e6*/ 	.byte	0x3f
	.zero		1


	//   ....[83]....
        /*05e8*/ 	.word	0x00005da0
        /*05ec*/ 	.word	0x00000009
        /*05f0*/ 	.word	0x00000000
        /*05f4*/ 	.short	0x010a
        /*05f6*/ 	.byte	0x3f
	.zero		1


	//   ....[84]....
        /*05f8*/ 	.word	0x00005e30
        /*05fc*/ 	.word	0x00000006
        /*0600*/ 	.word	0x00000000
        /*0604*/ 	.short	0x010a
        /*0606*/ 	.byte	0x3f
	.zero		1


	//   ....[85]....
        /*0608*/ 	.word	0x00005ec0
        /*060c*/ 	.word	0x00000009
        /*0610*/ 	.word	0x00000000
        /*0614*/ 	.short	0x010a
        /*0616*/ 	.byte	0x3f
	.zero		1


	//   ....[86]....
        /*0618*/ 	.word	0x00005f50
        /*061c*/ 	.word	0x00000006
        /*0620*/ 	.word	0x00000000
        /*0624*/ 	.short	0x010a
        /*0626*/ 	.byte	0x3f
	.zero		1


	//   ....[87]....
        /*0628*/ 	.word	0x00005fe0
        /*062c*/ 	.word	0x00000009
        /*0630*/ 	.word	0x00000000
        /*0634*/ 	.short	0x010a
        /*0636*/ 	.byte	0x3f
	.zero		1


	//   ....[88]....
        /*0638*/ 	.word	0x00006070
        /*063c*/ 	.word	0x00000006
        /*0640*/ 	.word	0x00000000
        /*0644*/ 	.short	0x010a
        /*0646*/ 	.byte	0x3f
	.zero		1


	//   ....[89]....
        /*0648*/ 	.word	0x00006100
        /*064c*/ 	.word	0x00000009
        /*0650*/ 	.word	0x00000000
        /*0654*/ 	.short	0x010a
        /*0656*/ 	.byte	0x3f
	.zero		1


	//   ....[90]....
        /*0658*/ 	.word	0x00006190
        /*065c*/ 	.word	0x00000006
        /*0660*/ 	.word	0x00000000
        /*0664*/ 	.short	0x010a
        /*0666*/ 	.byte	0x3f
	.zero		1


	//   ....[91]....
        /*0668*/ 	.word	0x00006220
        /*066c*/ 	.word	0x00000009
        /*0670*/ 	.word	0x00000000
        /*0674*/ 	.short	0x010a
        /*0676*/ 	.byte	0x3f
	.zero		1


	//   ....[92]....
        /*0678*/ 	.word	0x000062b0
        /*067c*/ 	.word	0x00000006
        /*0680*/ 	.word	0x00000000
        /*0684*/ 	.short	0x010a
        /*0686*/ 	.byte	0x3f
	.zero		1


	//   ....[93]....
        /*0688*/ 	.word	0x00006340
        /*068c*/ 	.word	0x00000009
        /*0690*/ 	.word	0x00000000
        /*0694*/ 	.short	0x010a
        /*0696*/ 	.byte	0x3f
	.zero		1


	//   ....[94]....
        /*0698*/ 	.word	0x000063d0
        /*069c*/ 	.word	0x00000006
        /*06a0*/ 	.word	0x00000000
        /*06a4*/ 	.short	0x010a
        /*06a6*/ 	.byte	0x3f
	.zero		1


	//   ....[95]....
        /*06a8*/ 	.word	0x00006460
        /*06ac*/ 	.word	0x00000009
        /*06b0*/ 	.word	0x00000000
        /*06b4*/ 	.short	0x010a
        /*06b6*/ 	.byte	0x3f
	.zero		1


	//   ....[96]....
        /*06b8*/ 	.word	0x000064f0
        /*06bc*/ 	.word	0x00000006
        /*06c0*/ 	.word	0x00000000
        /*06c4*/ 	.short	0x010a
        /*06c6*/ 	.byte	0x3f
	.zero		1


	//   ....[97]....
        /*06c8*/ 	.word	0x00006580
        /*06cc*/ 	.word	0x00000009
        /*06d0*/ 	.word	0x00000000
        /*06d4*/ 	.short	0x010a
        /*06d6*/ 	.byte	0x3f
	.zero		1


	//   ....[98]....
        /*06d8*/ 	.word	0x00006610
        /*06dc*/ 	.word	0x00000006
        /*06e0*/ 	.word	0x00000000
        /*06e4*/ 	.short	0x010a
        /*06e6*/ 	.byte	0x3f
	.zero		1


	//   ....[99]....
        /*06e8*/ 	.word	0x000066a0
        /*06ec*/ 	.word	0x00000009
        /*06f0*/ 	.word	0x00000000
        /*06f4*/ 	.short	0x010a
        /*06f6*/ 	.byte	0x3f
	.zero		1


	//   ....[100]....
        /*06f8*/ 	.word	0x00006730
        /*06fc*/ 	.word	0x00000006
        /*0700*/ 	.word	0x00000000
        /*0704*/ 	.short	0x010a
        /*0706*/ 	.byte	0x3f
	.zero		1


	//   ....[101]....
        /*0708*/ 	.word	0x000067c0
        /*070c*/ 	.word	0x00000003
        /*0710*/ 	.word	0x00000000
        /*0714*/ 	.short	0x010a
        /*0716*/ 	.byte	0x3f
	.zero		1


	//   ....[102]....
        /*0718*/ 	.word	0x00006820
        /*071c*/ 	.word	0x0000003f
        /*0720*/ 	.word	0x00000000
        /*0724*/ 	.short	0x010a
        /*0726*/ 	.byte	0x3f
	.zero		1


	//   ....[103]....
        /*0728*/ 	.word	0x00006870
        /*072c*/ 	.word	0x00000003
        /*0730*/ 	.word	0x00000000
        /*0734*/ 	.short	0x010a
        /*0736*/ 	.byte	0x3f
	.zero		1


	//   ....[104]....
        /*0738*/ 	.word	0x000068d0
        /*073c*/ 	.word	0x00000004
        /*0740*/ 	.word	0x00000000
        /*0744*/ 	.short	0x010a
        /*0746*/ 	.byte	0x3f
	.zero		1


	//   ....[105]....
        /*0748*/ 	.word	0x00006920
        /*074c*/ 	.word	0x0000003f
        /*0750*/ 	.word	0x00000010
        /*0754*/ 	.short	0x010a
        /*0756*/ 	.byte	0x3f
	.zero		1


	//   ....[106]....
        /*0758*/ 	.word	0x000069f0
        /*075c*/ 	.word	0x0000000a
        /*0760*/ 	.word	0x000000e0
        /*0764*/ 	.short	0x010a
        /*0766*/ 	.byte	0x3f
	.zero		1


	//   ....[107]....
        /*0768*/ 	.word	0x00006ac0
        /*076c*/ 	.word	0x00000007
        /*0770*/ 	.word	0x00000000
        /*0774*/ 	.short	0x010a
        /*0776*/ 	.byte	0x3f
	.zero		1


	//   ....[108]....
        /*0778*/ 	.word	0x00006b10
        /*077c*/ 	.word	0x00000009
        /*0780*/ 	.word	0x00000000
        /*0784*/ 	.short	0x010a
        /*0786*/ 	.byte	0x3f
	.zero		1


	//   ....[109]....
        /*0788*/ 	.word	0x00006b60
        /*078c*/ 	.word	0x00000006
        /*0790*/ 	.word	0x00000000
        /*0794*/ 	.short	0x010a
        /*0796*/ 	.byte	0x3f
	.zero		1


	//   ....[110]....
        /*0798*/ 	.word	0x00006bb0
        /*079c*/ 	.word	0x00000009
        /*07a0*/ 	.word	0x00000000
        /*07a4*/ 	.short	0x010a
        /*07a6*/ 	.byte	0x3f
	.zero		1


	//   ....[111]....
        /*07a8*/ 	.word	0x00006c00
        /*07ac*/ 	.word	0x00000006
        /*07b0*/ 	.word	0x00000000
        /*07b4*/ 	.short	0x010a
        /*07b6*/ 	.byte	0x3f
	.zero		1


	//   ....[112]....
        /*07b8*/ 	.word	0x00006c50
        /*07bc*/ 	.word	0x00000009
        /*07c0*/ 	.word	0x00000000
        /*07c4*/ 	.short	0x010a
        /*07c6*/ 	.byte	0x3f
	.zero		1


	//   ....[113]....
        /*07c8*/ 	.word	0x00006ca0
        /*07cc*/ 	.word	0x00000006
        /*07d0*/ 	.word	0x00000000
        /*07d4*/ 	.short	0x010a
        /*07d6*/ 	.byte	0x3f
	.zero		1


	//   ....[114]....
        /*07d8*/ 	.word	0x00006cf0
        /*07dc*/ 	.word	0x00000009
        /*07e0*/ 	.word	0x00000000
        /*07e4*/ 	.short	0x010a
        /*07e6*/ 	.byte	0x3f
	.zero		1


	//   ....[115]....
        /*07e8*/ 	.word	0x00006d40
        /*07ec*/ 	.word	0x00000006
        /*07f0*/ 	.word	0x00000000
        /*07f4*/ 	.short	0x010a
        /*07f6*/ 	.byte	0x3f
	.zero		1


	//   ....[116]....
        /*07f8*/ 	.word	0x00006d90
        /*07fc*/ 	.word	0x00000009
        /*0800*/ 	.word	0x00000000
        /*0804*/ 	.short	0x010a
        /*0806*/ 	.byte	0x3f
	.zero		1


	//   ....[117]....
        /*0808*/ 	.word	0x00006de0
        /*080c*/ 	.word	0x00000006
        /*0810*/ 	.word	0x00000000
        /*0814*/ 	.short	0x010a
        /*0816*/ 	.byte	0x3f
	.zero		1


	//   ....[118]....
        /*0818*/ 	.word	0x00006e30
        /*081c*/ 	.word	0x00000009
        /*0820*/ 	.word	0x00000000
        /*0824*/ 	.short	0x010a
        /*0826*/ 	.byte	0x3f
	.zero		1


	//   ....[119]....
        /*0828*/ 	.word	0x00006e80
        /*082c*/ 	.word	0x00000006
        /*0830*/ 	.word	0x00000000
        /*0834*/ 	.short	0x010a
        /*0836*/ 	.byte	0x3f
	.zero		1


	//   ....[120]....
        /*0838*/ 	.word	0x00006ed0
        /*083c*/ 	.word	0x00000009
        /*0840*/ 	.word	0x00000000
        /*0844*/ 	.short	0x010a
        /*0846*/ 	.byte	0x3f
	.zero		1


	//   ....[121]....
        /*0848*/ 	.word	0x00006f20
        /*084c*/ 	.word	0x00000006
        /*0850*/ 	.word	0x00000000
        /*0854*/ 	.short	0x010a
        /*0856*/ 	.byte	0x3f
	.zero		1


	//   ....[122]....
        /*0858*/ 	.word	0x00006f70
        /*085c*/ 	.word	0x00000009
        /*0860*/ 	.word	0x00000000
        /*0864*/ 	.short	0x010a
        /*0866*/ 	.byte	0x3f
	.zero		1


	//   ....[123]....
        /*0868*/ 	.word	0x00006fc0
        /*086c*/ 	.word	0x00000006
        /*0870*/ 	.word	0x00000000
        /*0874*/ 	.short	0x010a
        /*0876*/ 	.byte	0x3f
	.zero		1


	//   ....[124]....
        /*0878*/ 	.word	0x00007010
        /*087c*/ 	.word	0x00000009
        /*0880*/ 	.word	0x00000000
        /*0884*/ 	.short	0x010a
        /*0886*/ 	.byte	0x3f
	.zero		1


	//   ....[125]....
        /*0888*/ 	.word	0x00007060
        /*088c*/ 	.word	0x00000006
        /*0890*/ 	.word	0x00000000
        /*0894*/ 	.short	0x010a
        /*0896*/ 	.byte	0x3f
	.zero		1


	//   ....[126]....
        /*0898*/ 	.word	0x000070b0
        /*089c*/ 	.word	0x00000009
        /*08a0*/ 	.word	0x00000000
        /*08a4*/ 	.short	0x010a
        /*08a6*/ 	.byte	0x3f
	.zero		1


	//   ....[127]....
        /*08a8*/ 	.word	0x00007100
        /*08ac*/ 	.word	0x00000006
        /*08b0*/ 	.word	0x00000000
        /*08b4*/ 	.short	0x010a
        /*08b6*/ 	.byte	0x3f
	.zero		1


	//   ....[128]....
        /*08b8*/ 	.word	0x00007150
        /*08bc*/ 	.word	0x00000009
        /*08c0*/ 	.word	0x00000000
        /*08c4*/ 	.short	0x010a
        /*08c6*/ 	.byte	0x3f
	.zero		1


	//   ....[129]....
        /*08c8*/ 	.word	0x000071a0
        /*08cc*/ 	.word	0x00000006
        /*08d0*/ 	.word	0x00000000
        /*08d4*/ 	.short	0x010a
        /*08d6*/ 	.byte	0x3f
	.zero		1


	//   ....[130]....
        /*08d8*/ 	.word	0x000071f0
        /*08dc*/ 	.word	0x00000009
        /*08e0*/ 	.word	0x00000000
        /*08e4*/ 	.short	0x010a
        /*08e6*/ 	.byte	0x3f
	.zero		1


	//   ....[131]....
        /*08e8*/ 	.word	0x00007240
        /*08ec*/ 	.word	0x00000006
        /*08f0*/ 	.word	0x00000000
        /*08f4*/ 	.short	0x010a
        /*08f6*/ 	.byte	0x3f
	.zero		1


	//   ....[132]....
        /*08f8*/ 	.word	0x00007290
        /*08fc*/ 	.word	0x00000009
        /*0900*/ 	.word	0x00000000
        /*0904*/ 	.short	0x010a
        /*0906*/ 	.byte	0x3f
	.zero		1


	//   ....[133]....
        /*0908*/ 	.word	0x000072e0
        /*090c*/ 	.word	0x00000006
        /*0910*/ 	.word	0x00000000
        /*0914*/ 	.short	0x010a
        /*0916*/ 	.byte	0x3f
	.zero		1


	//----- nvinfo : EIATTR_NUM_MBARRIERS
	.align		4
.L_37:
        /*0918*/ 	.byte	0x03, 0x38
        /*091a*/ 	.short	0x003e


	//----- nvinfo : EIATTR_EXIT_INSTR_OFFSETS
	.align		4
        /*091c*/ 	.byte	0x04, 0x1c
        /*091e*/ 	.short	(.L_39 - .L_38)


	//   ....[0]....
.L_38:
        /*0920*/ 	.word	0x000014b0


	//   ....[1]....
        /*0924*/ 	.word	0x00001510


	//   ....[2]....
        /*0928*/ 	.word	0x00004ad0


	//   ....[3]....
        /*092c*/ 	.word	0x00004b00


	//   ....[4]....
        /*0930*/ 	.word	0x00006810


	//----- nvinfo : EIATTR_MAX_THREADS
	.align		4
.L_39:
        /*0934*/ 	.byte	0x04, 0x05
        /*0936*/ 	.short	(.L_41 - .L_40)
.L_40:
        /*0938*/ 	.word	0x00000180
        /*093c*/ 	.word	0x00000001
        /*0940*/ 	.word	0x00000001


	//----- nvinfo : EIATTR_CRS_STACK_SIZE
	.align		4
.L_41:
        /*0944*/ 	.byte	0x04, 0x1e
        /*0946*/ 	.short	(.L_43 - .L_42)
.L_42:
        /*0948*/ 	.word	0x00000000


	//----- nvinfo : EIATTR_CBANK_PARAM_SIZE
	.align		4
.L_43:
        /*094c*/ 	.byte	0x03, 0x19
        /*094e*/ 	.short	0x0470


	//----- nvinfo : EIATTR_PARAM_CBANK
	.align		4
        /*0950*/ 	.byte	0x04, 0x0a
        /*0952*/ 	.short	(.L_45 - .L_44)
	.align		4
.L_44:
        /*0954*/ 	.word	index@(.nv.constant0._ZN7cutlass13device_kernelINS_4gemm6kernel13GemmUniversalIN4cute5tupleIJiiiiEEENS1_10collective13CollectiveMmaINS1_34MainloopSm90TmaGmmaWarpSpecializedILi28ENS5_IJNS4_1CILi1EEESB_SB_EEENS1_32KernelTmaWarpSpecializedPingpongEEENS5_IJNSA_ILi64EEESF_NSA_ILi32EEEEEENS_10bfloat16_tENS5_IJlSB_lEEESI_SJ_NS4_8TiledMMAINS4_8MMA_AtomIJNS4_4SM904GMMA27MMA_64x64x16_F32BF16BF16_SSILNSN_5MajorE0ELSP_0ELNSN_7ScaleInE1ELSQ_1EEEEEENS4_6LayoutISC_NS5_IJNSA_ILi0EEESU_SU_EEEEENS5_IJNS4_10UnderscoreESX_SX_EEEEENS4_13SM90_TMA_LOADENS4_14ComposedLayoutINS4_7SwizzleILi2ELi4ELi3EEENS4_18smem_ptr_flag_bitsILi16EEENST_INS5_IJNSA_ILi8EEESG_EEENS5_IJSG_SB_EEEEEEEvNS4_8identityES10_S1A_vS1B_EENS_8epilogue10collective6detail29Sm90TmaWarpSpecializedAdapterINS1E_15DefaultEpilogueISI_SJ_SJ_NS1D_6thread17LinearCombinationISI_Li1EffLNS1I_9ScaleType4KindE0ELNS_15FloatRoundStyleE2ESI_EENS1_15EpilogueDefaultEEEEEvvEEEEvNT_6ParamsE)
        /*0958*/ 	.short	0x0210
        /*095a*/ 	.short	0x0470


	//----- nvinfo : EIATTR_SW_WAR
	.align		4
.L_45:
        /*095c*/ 	.byte	0x04, 0x36
        /*095e*/ 	.short	(.L_47 - .L_46)
.L_46:
        /*0960*/ 	.word	0x00000008
.L_47:


//--------------------- .nv.callgraph             --------------------------
	.section	.nv.callgraph,"",@"SHT_CUDA_CALLGRAPH"
	.align	4
	.sectionentsize	8
	.align		4
        /*0000*/ 	.word	0x00000000
	.align		4
        /*0004*/ 	.word	0xffffffff
	.align		4
        /*0008*/ 	.word	index@(_ZN7cutlass13device_kernelINS_4gemm6kernel13GemmUniversalIN4cute5tupleIJiiiiEEENS1_10collective13CollectiveMmaINS1_34MainloopSm90TmaGmmaWarpSpecializedILi28ENS5_IJNS4_1CILi1EEESB_SB_EEENS1_32KernelTmaWarpSpecializedPingpongEEENS5_IJNSA_ILi64EEESF_NSA_ILi32EEEEEENS_10bfloat16_tENS5_IJlSB_lEEESI_SJ_NS4_8TiledMMAINS4_8MMA_AtomIJNS4_4SM904GMMA27MMA_64x64x16_F32BF16BF16_SSILNSN_5MajorE0ELSP_0ELNSN_7ScaleInE1ELSQ_1EEEEEENS4_6LayoutISC_NS5_IJNSA_ILi0EEESU_SU_EEEEENS5_IJNS4_10UnderscoreESX_SX_EEEEENS4_13SM90_TMA_LOADENS4_14ComposedLayoutINS4_7SwizzleILi2ELi4ELi3EEENS4_18smem_ptr_flag_bitsILi16EEENST_INS5_IJNSA_ILi8EEESG_EEENS5_IJSG_SB_EEEEEEEvNS4_8identityES10_S1A_vS1B_EENS_8epilogue10collective6detail29Sm90TmaWarpSpecializedAdapterINS1E_15DefaultEpilogueISI_SJ_SJ_NS1D_6thread17LinearCombinationISI_Li1EffLNS1I_9ScaleType4KindE0ELNS_15FloatRoundStyleE2ESI_EENS1_15EpilogueDefaultEEEEEvvEEEEvNT_6ParamsE)
	.align		4
        /*000c*/ 	.word	index@(__assertfail)
	.align		4
        /*0010*/ 	.word	0x00000000
	.align		4
        /*0014*/ 	.word	0xfffffffe
	.align		4
        /*0018*/ 	.word	0x00000000
	.align		4
        /*001c*/ 	.word	0xfffffffd
	.align		4
        /*0020*/ 	.word	0x00000000
	.align		4
        /*0024*/ 	.word	0xfffffffc


//--------------------- .nv.constant4             --------------------------
	.section	.nv.constant4,"a",@progbits
	.align	8
	.align		8
.nv.constant4:
        /*0000*/ 	.dword	__assertfail
	.align		8
        /*0008*/ 	.dword	__unnamed_1
	.align		8
        /*0010*/ 	.dword	_ZN40_INTERNAL_a49e4072_4_k_cu_2e55294f_156924cuda3std3__45__cpo5beginE
	.align		8
        /*0018*/ 	.dword	_ZN40_INTERNAL_a49e4072_4_k_cu_2e55294f_156924cuda3std3__45__cpo3endE
	.align		8
        /*0020*/ 	.dword	_ZN40_INTERNAL_a49e4072_4_k_cu_2e55294f_156924cuda3std3__45__cpo6cbeginE
	.align		8
        /*0028*/ 	.dword	_ZN40_INTERNAL_a49e4072_4_k_cu_2e55294f_156924cuda3std3__45__cpo4cendE
	.align		8
        /*0030*/ 	.dword	_ZN40_INTERNAL_a49e4072_4_k_cu_2e55294f_156924cuda3std3__442_GLOBAL__N__a49e4072_4_k_cu_2e55294f_156926ignoreE
	.align		8
        /*0038*/ 	.dword	_ZN40_INTERNAL_a49e4072_4_k_cu_2e55294f_156924cuda3std3__419piecewise_constructE
	.align		8
        /*0040*/ 	.dword	_ZN40_INTERNAL_a49e4072_4_k_cu_2e55294f_156924cuda3std3__48in_placeE
	.align		8
        /*0048*/ 	.dword	_ZN40_INTERNAL_a49e4072_4_k_cu_2e55294f_156924cuda3std6ranges3__45__cpo4swapE
	.align		8
        /*0050*/ 	.dword	_ZN40_INTERNAL_a49e4072_4_k_cu_2e55294f_156924cuda3std6ranges3__45__cpo9iter_moveE
	.align		8
        /*0058*/ 	.dword	_ZN40_INTERNAL_a49e4072_4_k_cu_2e55294f_156924cute7productE
	.align		8
        /*0060*/ 	.dword	_ZN40_INTERNAL_a49e4072_4_k_cu_2e55294f_156924cute1_E
	.align		8
        /*0068*/ 	.dword	$str$22
	.align		8
        /*0070*/ 	.dword	$str$23


//--------------------- .text._ZN7cutlass13device_kernelINS_4gemm6kernel13GemmUniversalIN4cute5tupleIJiiiiEEENS1_10collective13CollectiveMmaINS1_34MainloopSm90TmaGmmaWarpSpecializedILi28ENS5_IJNS4_1CILi1EEESB_SB_EEENS1_32KernelTmaWarpSpecializedPingpongEEENS5_IJNSA_ILi64EEESF_NSA_ILi32EEEEEENS_10bfloat16_tENS5_IJlSB_lEEESI_SJ_NS4_8TiledMMAINS4_8MMA_AtomIJNS4_4SM904GMMA27MMA_64x64x16_F32BF16BF16_SSILNSN_5MajorE0ELSP_0ELNSN_7ScaleInE1ELSQ_1EEEEEENS4_6LayoutISC_NS5_IJNSA_ILi0EEESU_SU_EEEEENS5_IJNS4_10UnderscoreESX_SX_EEEEENS4_13SM90_TMA_LOADENS4_14ComposedLayoutINS4_7SwizzleILi2ELi4ELi3EEENS4_18smem_ptr_flag_bitsILi16EEENST_INS5_IJNSA_ILi8EEESG_EEENS5_IJSG_SB_EEEEEEEvNS4_8identityES10_S1A_vS1B_EENS_8epilogue10collective6detail29Sm90TmaWarpSpecializedAdapterINS1E_15DefaultEpilogueISI_SJ_SJ_NS1D_6thread17LinearCombinationISI_Li1EffLNS1I_9ScaleType4KindE0ELNS_15FloatRoundStyleE2ESI_EENS1_15EpilogueDefaultEEEEEvvEEEEvNT_6ParamsE --------------------------
	.section	.text._ZN7cutlass13device_kernelINS_4gemm6kernel13GemmUniversalIN4cute5tupleIJiiiiEEENS1_10collective13CollectiveMmaINS1_34MainloopSm90TmaGmmaWarpSpecializedILi28ENS5_IJNS4_1CILi1EEESB_SB_EEENS1_32KernelTmaWarpSpecializedPingpongEEENS5_IJNSA_ILi64EEESF_NSA_ILi32EEEEEENS_10bfloat16_tENS5_IJlSB_lEEESI_SJ_NS4_8TiledMMAINS4_8MMA_AtomIJNS4_4SM904GMMA27MMA_64x64x16_F32BF16BF16_SSILNSN_5MajorE0ELSP_0ELNSN_7ScaleInE1ELSQ_1EEEEEENS4_6LayoutISC_NS5_IJNSA_ILi0EEESU_SU_EEEEENS5_IJNS4_10UnderscoreESX_SX_EEEEENS4_13SM90_TMA_LOADENS4_14ComposedLayoutINS4_7SwizzleILi2ELi4ELi3EEENS4_18smem_ptr_flag_bitsILi16EEENST_INS5_IJNSA_ILi8EEESG_EEENS5_IJSG_SB_EEEEEEEvNS4_8identityES10_S1A_vS1B_EENS_8epilogue10collective6detail29Sm90TmaWarpSpecializedAdapterINS1E_15DefaultEpilogueISI_SJ_SJ_NS1D_6thread17LinearCombinationISI_Li1EffLNS1I_9ScaleType4KindE0ELNS_15FloatRoundStyleE2ESI_EENS1_15EpilogueDefaultEEEEEvvEEEEvNT_6ParamsE,"ax",@progbits
	.align	128
.text._ZN7cutlass13device_kernelINS_4gemm6kernel13GemmUniversalIN4cute5tupleIJiiiiEEENS1_10collective13CollectiveMmaINS1_34MainloopSm90TmaGmmaWarpSpecializedILi28ENS5_IJNS4_1CILi1EEESB_SB_EEENS1_32KernelTmaWarpSpecializedPingpongEEENS5_IJNSA_ILi64EEESF_NSA_ILi32EEEEEENS_10bfloat16_tENS5_IJlSB_lEEESI_SJ_NS4_8TiledMMAINS4_8MMA_AtomIJNS4_4SM904GMMA27MMA_64x64x16_F32BF16BF16_SSILNSN_5MajorE0ELSP_0ELNSN_7ScaleInE1ELSQ_1EEEEEENS4_6LayoutISC_NS5_IJNSA_ILi0EEESU_SU_EEEEENS5_IJNS4_10UnderscoreESX_SX_EEEEENS4_13SM90_TMA_LOADENS4_14ComposedLayoutINS4_7SwizzleILi2ELi4ELi3EEENS4_18smem_ptr_flag_bitsILi16EEENST_INS5_IJNSA_ILi8EEESG_EEENS5_IJSG_SB_EEEEEEEvNS4_8identityES10_S1A_vS1B_EENS_8epilogue10collective6detail29Sm90TmaWarpSpecializedAdapterINS1E_15DefaultEpilogueISI_SJ_SJ_NS1D_6thread17LinearCombinationISI_Li1EffLNS1I_9ScaleType4KindE0ELNS_15FloatRoundStyleE2ESI_EENS1_15EpilogueDefaultEEEEEvvEEEEvNT_6ParamsE:
        .type           _ZN7cutlass13device_kernelINS_4gemm6kernel13GemmUniversalIN4cute5tupleIJiiiiEEENS1_10collective13CollectiveMmaINS1_34MainloopSm90TmaGmmaWarpSpecializedILi28ENS5_IJNS4_1CILi1EEESB_SB_EEENS1_32KernelTmaWarpSpecializedPingpongEEENS5_IJNSA_ILi64EEESF_NSA_ILi32EEEEEENS_10bfloat16_tENS5_IJlSB_lEEESI_SJ_NS4_8TiledMMAINS4_8MMA_AtomIJNS4_4SM904GMMA27MMA_64x64x16_F32BF16BF16_SSILNSN_5MajorE0ELSP_0ELNSN_7ScaleInE1ELSQ_1EEEEEENS4_6LayoutISC_NS5_IJNSA_ILi0EEESU_SU_EEEEENS5_IJNS4_10UnderscoreESX_SX_EEEEENS4_13SM90_TMA_LOADENS4_14ComposedLayoutINS4_7SwizzleILi2ELi4ELi3EEENS4_18smem_ptr_flag_bitsILi16EEENST_INS5_IJNSA_ILi8EEESG_EEENS5_IJSG_SB_EEEEEEEvNS4_8identityES10_S1A_vS1B_EENS_8epilogue10collective6detail29Sm90TmaWarpSpecializedAdapterINS1E_15DefaultEpilogueISI_SJ_SJ_NS1D_6thread17LinearCombinationISI_Li1EffLNS1I_9ScaleType4KindE0ELNS_15FloatRoundStyleE2ESI_EENS1_15EpilogueDefaultEEEEEvvEEEEvNT_6ParamsE,@function
        .size           _ZN7cutlass13device_kernelINS_4gemm6kernel13GemmUniversalIN4cute5tupleIJiiiiEEENS1_10collective13CollectiveMmaINS1_34MainloopSm90TmaGmmaWarpSpecializedILi28ENS5_IJNS4_1CILi1EEESB_SB_EEENS1_32KernelTmaWarpSpecializedPingpongEEENS5_IJNSA_ILi64EEESF_NSA_ILi32EEEEEENS_10bfloat16_tENS5_IJlSB_lEEESI_SJ_NS4_8TiledMMAINS4_8MMA_AtomIJNS4_4SM904GMMA27MMA_64x64x16_F32BF16BF16_SSILNSN_5MajorE0ELSP_0ELNSN_7ScaleInE1ELSQ_1EEEEEENS4_6LayoutISC_NS5_IJNSA_ILi0EEESU_SU_EEEEENS5_IJNS4_10UnderscoreESX_SX_EEEEENS4_13SM90_TMA_LOADENS4_14ComposedLayoutINS4_7SwizzleILi2ELi4ELi3EEENS4_18smem_ptr_flag_bitsILi16EEENST_INS5_IJNSA_ILi8EEESG_EEENS5_IJSG_SB_EEEEEEEvNS4_8identityES10_S1A_vS1B_EENS_8epilogue10collective6detail29Sm90TmaWarpSpecializedAdapterINS1E_15DefaultEpilogueISI_SJ_SJ_NS1D_6thread17LinearCombinationISI_Li1EffLNS1I_9ScaleType4KindE0ELNS_15FloatRoundStyleE2ESI_EENS1_15EpilogueDefaultEEEEEvvEEEEvNT_6ParamsE,(.L_x_182 - _ZN7cutlass13device_kernelINS_4gemm6kernel13GemmUniversalIN4cute5tupleIJiiiiEEENS1_10collective13CollectiveMmaINS1_34MainloopSm90TmaGmmaWarpSpecializedILi28ENS5_IJNS4_1CILi1EEESB_SB_EEENS1_32KernelTmaWarpSpecializedPingpongEEENS5_IJNSA_ILi64EEESF_NSA_ILi32EEEEEENS_10bfloat16_tENS5_IJlSB_lEEESI_SJ_NS4_8TiledMMAINS4_8MMA_AtomIJNS4_4SM904GMMA27MMA_64x64x16_F32BF16BF16_SSILNSN_5MajorE0ELSP_0ELNSN_7ScaleInE1ELSQ_1EEEEEENS4_6LayoutISC_NS5_IJNSA_ILi0EEESU_SU_EEEEENS5_IJNS4_10UnderscoreESX_SX_EEEEENS4_13SM90_TMA_LOADENS4_14ComposedLayoutINS4_7SwizzleILi2ELi4ELi3EEENS4_18smem_ptr_flag_bitsILi16EEENST_INS5_IJNSA_ILi8EEESG_EEENS5_IJSG_SB_EEEEEEEvNS4_8identityES10_S1A_vS1B_EENS_8epilogue10collective6detail29Sm90TmaWarpSpecializedAdapterINS1E_15DefaultEpilogueISI_SJ_SJ_NS1D_6thread17LinearCombinationISI_Li1EffLNS1I_9ScaleType4KindE0ELNS_15FloatRoundStyleE2ESI_EENS1_15EpilogueDefaultEEEEEvvEEEEvNT_6ParamsE)
        .other          _ZN7cutlass13device_kernelINS_4gemm6kernel13GemmUniversalIN4cute5tupleIJiiiiEEENS1_10collective13CollectiveMmaINS1_34MainloopSm90TmaGmmaWarpSpecializedILi28ENS5_IJNS4_1CILi1EEESB_SB_EEENS1_32KernelTmaWarpSpecializedPingpongEEENS5_IJNSA_ILi64EEESF_NSA_ILi32EEEEEENS_10bfloat16_tENS5_IJlSB_lEEESI_SJ_NS4_8TiledMMAINS4_8MMA_AtomIJNS4_4SM904GMMA27MMA_64x64x16_F32BF16BF16_SSILNSN_5MajorE0ELSP_0ELNSN_7ScaleInE1ELSQ_1EEEEEENS4_6LayoutISC_NS5_IJNSA_ILi0EEESU_SU_EEEEENS5_IJNS4_10UnderscoreESX_SX_EEEEENS4_13SM90_TMA_LOADENS4_14ComposedLayoutINS4_7SwizzleILi2ELi4ELi3EEENS4_18smem_ptr_flag_bitsILi16EEENST_INS5_IJNSA_ILi8EEESG_EEENS5_IJSG_SB_EEEEEEEvNS4_8identityES10_S1A_vS1B_EENS_8epilogue10collective6detail29Sm90TmaWarpSpecializedAdapterINS1E_15DefaultEpilogueISI_SJ_SJ_NS1D_6thread17LinearCombinationISI_Li1EffLNS1I_9ScaleType4KindE0ELNS_15FloatRoundStyleE2ESI_EENS1_15EpilogueDefaultEEEEEvvEEEEvNT_6ParamsE,@"STO_CUDA_ENTRY STV_DEFAULT"
_ZN7cutlass13device_kernelINS_4gemm6kernel13GemmUniversalIN4cute5tupleIJiiiiEEENS1_10collective13CollectiveMmaINS1_34MainloopSm90TmaGmmaWarpSpecializedILi28ENS5_IJNS4_1CILi1EEESB_SB_EEENS1_32KernelTmaWarpSpecializedPingpongEEENS5_IJNSA_ILi64EEESF_NSA_ILi32EEEEEENS_10bfloat16_tENS5_IJlSB_lEEESI_SJ_NS4_8TiledMMAINS4_8MMA_AtomIJNS4_4SM904GMMA27MMA_64x64x16_F32BF16BF16_SSILNSN_5MajorE0ELSP_0ELNSN_7ScaleInE1ELSQ_1EEEEEENS4_6LayoutISC_NS5_IJNSA_ILi0EEESU_SU_EEEEENS5_IJNS4_10UnderscoreESX_SX_EEEEENS4_13SM90_TMA_LOADENS4_14ComposedLayoutINS4_7SwizzleILi2ELi4ELi3EEENS4_18smem_ptr_flag_bitsILi16EEENST_INS5_IJNSA_ILi8EEESG_EEENS5_IJSG_SB_EEEEEEEvNS4_8identityES10_S1A_vS1B_EENS_8epilogue10collective6detail29Sm90TmaWarpSpecializedAdapterINS1E_15DefaultEpilogueISI_SJ_SJ_NS1D_6thread17LinearCombinationISI_Li1EffLNS1I_9ScaleType4KindE0ELNS_15FloatRoundStyleE2ESI_EENS1_15EpilogueDefaultEEEEEvvEEEEvNT_6ParamsE:
[----:B------:R-:W0:Y:S02]  /*0000*/  LDC R1, c[0x0][0x28] ;  /* 0x00000a00ff017b82 */ /* 0x000e240000000800 */
[----:B0-----:R-:W-:Y:S01]  /*0010*/  VIADD R1, R1, 0xfffffff8 ;  /* 0xfffffff801017836 */ /* 0x001fe20000000000 */
[----:B------:R-:W0:Y:S01]  /*0020*/  S2R R4, SR_TID.X ;  /* 0x0000000000047919 */ /* 0x000e220000002100 */
[----:B------:R-:W-:Y:S01]  /*0030*/  ELECT P0, URZ, PT ;  /* 0x00000000003f782f */ /* 0x000fe20003800000 */
[----:B------:R-:W-:Y:S01]  /*0040*/  BSSY B0, `(.L_x_0) ;  /* 0x000000f000007945 */ /* 0x000fe20003800000 */
[--C-:B0-----:R-:W-:Y:S02]  /*0050*/  SHF.R.U32.HI R0, RZ, 0x5, R4.reuse ;  /* 0x00000005ff007819 */ /* 0x101fe40000011604 */
[----:B------:R-:W-:-:S03]  /*0060*/  SHF.R.U32.HI R5, RZ, 0x7, R4 ;  /* 0x00000007ff057819 */ /* 0x000fc60000011604 */
[----:B------:R-:W0:Y:S04]  /*0070*/  SHFL.IDX PT, R2, R0, RZ, 0x1f ;  /* 0x00001fff00027589 */ /* 0x000e2800000e0000 */
[----:B------:R1:W2:Y:S01]  /*0080*/  SHFL.IDX PT, R8, R5, RZ, 0x1f ;  /* 0x00001fff05087589 */ /* 0x0002a200000e0000 */
[----:B0-----:R-:W-:-:S13]  /*0090*/  ISETP.NE.OR P0, PT, R2, RZ, !P0 ;  /* 0x000000ff0200720c */ /* 0x001fda0004705670 */
[----:B-12---:R-:W-:Y:S05]  /*00a0*/  @P0 BRA `(.L_x_1) ;  /* 0x0000000000200947 */ /* 0x006fea0003800000 */
[----:B------:R-:W-:Y:S02]  /*00b0*/  ULDC.64 UR4, c[0x0][0x198] ;  /* 0x0000660000047ab9 */ /* 0x000fe40000000a00 */
[----:B------:R-:W-:Y:S02]  /*00c0*/  UIADD3 UR6, UP0, UR4, 0xf0, URZ ;  /* 0x000000f004067890 */ /* 0x000fe4000ff1e03f */
[----:B------:R-:W-:Y:S02]  /*00d0*/  UIADD3 UR4, UP1, UR4, 0x1f0, URZ ;  /* 0x000001f004047890 */ /* 0x000fe4000ff3e03f */
[----:B------:R-:W-:Y:S02]  /*00e0*/  UIADD3.X UR7, URZ, UR5, URZ, UP0, !UPT ;  /* 0x000000053f077290 */ /* 0x000fe400087fe43f */
[----:B------:R-:W-:-:S07]  /*00f0*/  UIADD3.X UR5, URZ, UR5, URZ, UP1, !UPT ;  /* 0x000000053f057290 */ /* 0x000fce0008ffe43f */
[----:B------:R0:W-:Y:S02]  /*0100*/  UTMACCTL.PF [UR6] ;  /* 0x00000000060079b9 */ /* 0x0001e40008040000 */
[----:B------:R0:W-:Y:S02]  /*0110*/  UTMACCTL.PF [UR4] ;  /* 0x00000000040079b9 */ /* 0x0001e40008040000 */
[----:B0-----:R-:W-:Y:S01]  /*0120*/  NOP ;  /* 0x0000000000007918 */ /* 0x001fe20000000000 */
.L_x_1:
[----:B------:R-:W-:Y:S05]  /*0130*/  BSYNC B0 ;  /* 0x0000000000007941 */ /* 0x000fea0003800000 */
.L_x_0:
[----:B------:R-:W0:Y:S02]  /*0140*/  SHFL.IDX PT, R3, R0, RZ, 0x1f ;  /* 0x00001fff00037589 */ /* 0x000e2400000e0000 */
[----:B0-----:R-:W-:-:S13]  /*0150*/  ISETP.NE.AND P0, PT, R3, RZ, PT ;  /* 0x000000ff0300720c */ /* 0x001fda0003f05270 */
[----:B------:R-:W-:Y:S05]  /*0160*/  @P0 BRA `(.L_x_2) ;  /* 0x0000000400240947 */ /* 0x000fea0003800000 */
[----:B------:R-:W-:Y:S01]  /*0170*/  ELECT P0, URZ, PT ;  /* 0x00000000003f782f */ /* 0x000fe20003800000 */
[----:B------:R-:W-:-:S12]  /*0180*/  BSSY B0, `(.L_x_2) ;  /* 0x0000047000007945 */ /* 0x000fd80003800000 */
[----:B------:R-:W-:Y:S05]  /*0190*/  @!P0 BRA `(.L_x_3) ;  /* 0x0000000400148947 */ /* 0x000fea0003800000 */
[----:B------:R-:W0:Y:S01]  /*01a0*/  S2UR UR8, SR_CgaCtaId ;  /* 0x00000000000879c3 */ /* 0x000e220000008800 */
[----:B------:R-:W-:Y:S01]  /*01b0*/  UMOV UR4, 0x400 ;  /* 0x0000040000047882 */ /* 0x000fe20000000000 */
[----:B------:R-:W-:Y:S01]  /*01c0*/  UMOV UR5, 0x1 ;  /* 0x0000000100057882 */ /* 0x000fe20000000000 */
[----:B------:R-:W-:Y:S02]  /*01d0*/  UMOV UR6, 0x80 ;  /* 0x0000008000067882 */ /* 0x000fe40000000000 */
[----:B------:R-:W-:-:S04]  /*01e0*/  UIADD3 UR6, -UR6, 0x100000, URZ ;  /* 0x0010000006067890 */ /* 0x000fc8000fffe13f */
[----:B------:R-:W-:Y:S02]  /*01f0*/  USHF.L.U32 UR7, UR6, 0xb, URZ ;  /* 0x0000000b06077899 */ /* 0x000fe4000800063f */
[----:B------:R-:W-:Y:S02]  /*0200*/  USHF.L.U32 UR6, UR6, 0x1, URZ ;  /* 0x0000000106067899 */ /* 0x000fe4000800063f */
[----:B0-----:R-:W-:Y:S02]  /*0210*/  ULEA UR8, UR8, UR4, 0x18 ;  /* 0x0000000408087291 */ /* 0x001fe4000f8ec03f */
[----:B------:R-:W-:-:S04]  /*0220*/  UIADD3 UR4, -UR5, 0x100000, URZ ;  /* 0x0010000005047890 */ /* 0x000fc8000fffe13f */
[----:B------:R-:W-:Y:S02]  /*0230*/  USHF.L.U32 UR5, UR4, 0xb, URZ ;  /* 0x0000000b04057899 */ /* 0x000fe4000800063f */
[----:B------:R-:W-:Y:S01]  /*0240*/  USHF.L.U32 UR4, UR4, 0x1, URZ ;  /* 0x0000000104047899 */ /* 0x000fe2000800063f */
[----:B------:R-:W0:Y:S11]  /*0250*/  FENCE.VIEW.ASYNC.S ;  /* 0x00000000000073c6 */ /* 0x000e360000000000 */
[----:B0-----:R0:W1:Y:S01]  /*0260*/  SYNCS.EXCH.64 URZ, [UR8], UR4 ;  /* 0x00000004083f75b2 */ /* 0x0010620008000100 */
[----:B------:R0:W2:Y:S01]  /*0270*/  SYNCS.EXCH.64 URZ, [UR8+0xe0], UR6 ;  /* 0x0000e006083f75b2 */ /* 0x0000a20008000100 */
[----:B------:R0:W3:Y:S01]  /*0280*/  SYNCS.EXCH.64 URZ, [UR8+0x8], UR4 ;  /* 0x00000804083f75b2 */ /* 0x0000e20008000100 */
[----:B------:R0:W4:Y:S01]  /*0290*/  SYNCS.EXCH.64 URZ, [UR8+0xe8], UR6 ;  /* 0x0000e806083f75b2 */ /* 0x0001220008000100 */
[----:B------:R0:W0:Y:S01]  /*02a0*/  SYNCS.EXCH.64 URZ, [UR8+0x10], UR4 ;  /* 0x00001004083f75b2 */ /* 0x0000220008000100 */
        /* <DEDUP_REMOVED lines=51> */
[----:B-1234-:R-:W-:Y:S01]  /*05e0*/  NOP ;  /* 0x0000000000007918 */ /* 0x01efe20000000000 */
.L_x_3:
[----:B0-----:R-:W-:Y:S05]  /*05f0*/  BSYNC B0 ;  /* 0x0000000000007941 */ /* 0x001fea0003800000 */
.L_x_2:
[----:B------:R-:W0:Y:S01]  /*0600*/  SHFL.IDX PT, R6, R0, RZ, 0x1f ;  /* 0x00001fff00067589 */ /* 0x000e2200000e0000 */
[----:B------:R-:W-:Y:S01]  /*0610*/  ELECT P0, URZ, PT ;  /* 0x00000000003f782f */ /* 0x000fe20003800000 */
[----:B------:R-:W-:Y:S01]  /*0620*/  NOP ;  /* 0x0000000000007918 */ /* 0x000fe20000000000 */
[----:B------:R-:W-:Y:S01]  /*0630*/  ELECT P1, URZ, PT ;  /* 0x00000000003f782f */ /* 0x000fe20003820000 */
[----:B------:R-:W1:Y:S01]  /*0640*/  SHFL.IDX PT, R3, R0, RZ, 0x1f ;  /* 0x00001fff00037589 */ /* 0x000e6200000e0000 */
[----:B------:R-:W-:Y:S01]  /*0650*/  UMOV UR4, 0x20 ;  /* 0x0000002000047882 */ /* 0x000fe20000000000 */
[----:B------:R-:W-:Y:S01]  /*0660*/  UMOV UR11, 0x80 ;  /* 0x00000080000b7882 */ /* 0x000fe20000000000 */
[----:B------:R-:W-:Y:S01]  /*0670*/  NOP ;  /* 0x0000000000007918 */ /* 0x000fe20000000000 */
[C---:B------:R-:W-:Y:S01]  /*0680*/  VIADD R33, R8.reuse, 0xffffffff ;  /* 0xffffffff08217836 */ /* 0x040fe20000000000 */
[----:B------:R-:W2:Y:S01]  /*0690*/  SHFL.IDX PT, R5, R5, RZ, 0x1f ;  /* 0x00001fff05057589 */ /* 0x000ea200000e0000 */
[----:B------:R-:W-:Y:S01]  /*06a0*/  ULDC.64 UR36, c[0x0][0x208] ;  /* 0x0000820000247ab9 */ /* 0x000fe20000000a00 */
[----:B------:R-:W-:-:S02]  /*06b0*/  ISETP.NE.AND P2, PT, R8, RZ, PT ;  /* 0x000000ff0800720c */ /* 0x000fc40003f45270 */
[----:B------:R-:W-:Y:S02]  /*06c0*/  ISETP.GE.U32.AND P3, PT, R33, 0x2, PT ;  /* 0x000000022100780c */ /* 0x000fe40003f66070 */
[----:B0-----:R-:W-:Y:S02]  /*06d0*/  ISETP.NE.OR P0, PT, R6, RZ, !P0 ;  /* 0x000000ff0600720c */ /* 0x001fe40004705670 */
[----:B-1----:R-:W-:Y:S02]  /*06e0*/  ISETP.NE.OR P1, PT, R3, RZ, !P1 ;  /* 0x000000ff0300720c */ /* 0x002fe40004f25670 */
[----:B------:R-:W-:-:S04]  /*06f0*/  SHF.R.S32.HI R3, RZ, 0x1f, R2 ;  /* 0x0000001fff037819 */ /* 0x000fc80000011402 */
[----:B------:R-:W-:-:S05]  /*0700*/  LEA.HI R3, R3, R2, RZ, 0x2 ;  /* 0x0000000203037211 */ /* 0x000fca00078f10ff */
[----:B------:R-:W-:Y:S01]  /*0710*/  VOTEU.ALL UP0, P0 ;  /* 0x00000000003f7886 */ /* 0x000fe20000000000 */
[----:B------:R-:W-:Y:S01]  /*0720*/  LOP3.LUT R3, R3, 0xfffffffc, RZ, 0xc0, !PT ;  /* 0xfffffffc03037812 */ /* 0x000fe200078ec0ff */
[----:B------:R-:W-:-:S03]  /*0730*/  VOTEU.ALL UP1, P1 ;  /* 0x00000000003f7886 */ /* 0x000fc60000820000 */
[----:B------:R-:W0:Y:S01]  /*0740*/  @!UP0 S2UR UR7, SR_CgaCtaId ;  /* 0x00000000000789c3 */ /* 0x000e220000008800 */
[----:B------:R-:W-:Y:S01]  /*0750*/  @!UP0 UMOV UR6, 0x400 ;  /* 0x0000040000068882 */ /* 0x000fe20000000000 */
[----:B------:R-:W-:-:S04]  /*0760*/  @!UP0 UIADD3 UR4, -UR4, 0x100000, URZ ;  /* 0x0010000004048890 */ /* 0x000fc8000fffe13f */
[----:B------:R-:W-:Y:S02]  /*0770*/  @!UP0 USHF.L.U32 UR5, UR4, 0xb, URZ ;  /* 0x0000000b04058899 */ /* 0x000fe4000800063f */
[----:B------:R-:W-:Y:S01]  /*0780*/  @!UP0 USHF.L.U32 UR4, UR4, 0x1, URZ ;  /* 0x0000000104048899 */ /* 0x000fe2000800063f */
[----:B------:R-:W-:Y:S01]  /*0790*/  IMAD.IADD R0, R2, 0x1, -R3 ;  /* 0x0000000102007824 */ /* 0x000fe200078e0a03 */
[----:B------:R-:W-:Y:S01]  /*07a0*/  @!UP1 UMOV UR9, 0x400 ;  /* 0x0000040000099882 */ /* 0x000fe20000000000 */
[----:B------:R-:W-:Y:S01]  /*07b0*/  VOTEU.ALL UP2, P1 ;  /* 0x00000000003f7886 */ /* 0x000fe20000840000 */
[----:B------:R-:W-:Y:S01]  /*07c0*/  VOTEU.ALL UP3, P1 ;  /* 0x00000000003f7886 */ /* 0x000fe20000860000 */
[----:B------:R-:W-:Y:S01]  /*07d0*/  VOTEU.ALL UP4, P1 ;  /* 0x00000000003f7886 */ /* 0x000fe20000880000 */
[----:B------:R-:W1:Y:S01]  /*07e0*/  @!UP1 S2UR UR10, SR_CgaCtaId ;  /* 0x00000000000a99c3 */ /* 0x000e620000008800 */
[----:B------:R-:W-:Y:S01]  /*07f0*/  VOTEU.ALL UP5, P1 ;  /* 0x00000000003f7886 */ /* 0x000fe200008a0000 */
[----:B------:R-:W-:-:S04]  /*0800*/  SHF.R.S32.HI R3, RZ, 0x1f, R4 ;  /* 0x0000001fff037819 */ /* 0x000fc80000011404 */
[----:B------:R-:W-:-:S04]  /*0810*/  LEA.HI R3, R3, R4, RZ, 0x7 ;  /* 0x0000000403037211 */ /* 0x000fc800078f38ff */
[----:B------:R-:W-:-:S05]  /*0820*/  LOP3.LUT R3, R3, 0xffffff80, RZ, 0xc0, !PT ;  /* 0xffffff8003037812 */ /* 0x000fca00078ec0ff */
[----:B------:R-:W-:Y:S01]  /*0830*/  IMAD.IADD R3, R4, 0x1, -R3 ;  /* 0x0000000104037824 */ /* 0x000fe200078e0a03 */
[----:B0-----:R-:W-:Y:S02]  /*0840*/  @!UP0 ULEA UR8, UR7, UR6, 0x18 ;  /* 0x0000000607088291 */ /* 0x001fe4000f8ec03f */
[----:B------:R-:W-:-:S04]  /*0850*/  @!UP1 UIADD3 UR6, -UR11, 0x100000, URZ ;  /* 0x001000000b069890 */ /* 0x000fc8000fffe13f */
[----:B------:R-:W-:Y:S02]  /*0860*/  @!UP1 USHF.L.U32 UR7, UR6, 0xb, URZ ;  /* 0x0000000b06079899 */ /* 0x000fe4000800063f */
[----:B------:R-:W-:Y:S01]  /*0870*/  @!UP1 USHF.L.U32 UR6, UR6, 0x1, URZ ;  /* 0x0000000106069899 */ /* 0x000fe2000800063f */
[----:B------:R-:W-:Y:S01]  /*0880*/  VOTEU.ALL UP0, P0 ;  /* 0x00000000003f7886 */ /* 0x000fe20000000000 */
[----:B-1----:R-:W-:Y:S01]  /*0890*/  @!UP1 ULEA UR9, UR10, UR9, 0x18 ;  /* 0x000000090a099291 */ /* 0x002fe2000f8ec03f */
[----:B------:R-:W-:Y:S02]  /*08a0*/  VOTEU.ALL UP1, P0 ;  /* 0x00000000003f7886 */ /* 0x000fe40000020000 */
[----:B------:R-:W-:Y:S01]  /*08b0*/  ULDC.64 UR10, c[0x0][0x598] ;  /* 0x00016600000a7ab9 */ /* 0x000fe20000000a00 */
[----:B------:R-:W-:Y:S01]  /*08c0*/  ISETP.NE.AND P0, PT, R0, 0x3, PT ;  /* 0x000000030000780c */ /* 0x000fe20003f05270 */
[----:B------:R-:W0:Y:S02]  /*08d0*/  FENCE.VIEW.ASYNC.S ;  /* 0x00000000000073c6 */ /* 0x000e240000000000 */
[----:B0-----:R0:W1:Y:S01]  /*08e0*/  @!UP0 SYNCS.EXCH.64 URZ, [UR8+0x1f0], UR4 ;  /* 0x0001f004083f85b2 */ /* 0x0010620008000100 */
[----:B------:R-:W-:-:S02]  /*08f0*/  ISETP.NE.U32.AND P1, PT, RZ, UR10, PT ;  /* 0x0000000aff007c0c */ /* 0x000fc4000bf25070 */
[----:B------:R-:W-:Y:S02]  /*0900*/  ISETP.EQ.OR P0, PT, R0, RZ, !P0 ;  /* 0x000000ff0000720c */ /* 0x000fe40004702670 */
[----:B------:R-:W-:Y:S02]  /*0910*/  ISETP.NE.AND.EX P1, PT, RZ, UR11, PT, P1 ;  /* 0x0000000bff007c0c */ /* 0x000fe4000bf25310 */
[----:B------:R-:W-:-:S04]  /*0920*/  ISETP.EQ.AND P0, PT, R8, RZ, P0 ;  /* 0x000000ff0800720c */ /* 0x000fc80000702270 */
[----:B------:R-:W-:-:S04]  /*0930*/  SEL R16, RZ, 0x1, !P0 ;  /* 0x00000001ff107807 */ /* 0x000fc80004000000 */
[----:B------:R-:W-:Y:S01]  /*0940*/  SEL R16, R16, 0x2, P3 ;  /* 0x0000000210107807 */ /* 0x000fe20001800000 */
[----:B------:R0:W1:Y:S01]  /*0950*/  @!UP1 SYNCS.EXCH.64 URZ, [UR8+0x1f8], UR4 ;  /* 0x0001f804083f95b2 */ /* 0x0000620008000100 */
[----:B------:R-:W-:Y:S01]  /*0960*/  NOP ;  /* 0x0000000000007918 */ /* 0x000fe20000000000 */
[----:B------:R0:W1:Y:S01]  /*0970*/  @!UP2 SYNCS.EXCH.64 URZ, [UR9+0x1d0], UR6 ;  /* 0x0001d006093fa5b2 */ /* 0x0000620008000100 */
[----:B------:R0:W1:Y:S01]  /*0980*/  @!UP3 SYNCS.EXCH.64 URZ, [UR9+0x1d8], UR6 ;  /* 0x0001d806093fb5b2 */ /* 0x0000620008000100 */
[----:B------:R0:W1:Y:S01]  /*0990*/  @!UP4 SYNCS.EXCH.64 URZ, [UR9+0x1e0], UR6 ;  /* 0x0001e006093fc5b2 */ /* 0x0000620008000100 */
[----:B------:R0:W1:Y:S01]  /*09a0*/  @!UP5 SYNCS.EXCH.64 URZ, [UR9+0x1e8], UR6 ;  /* 0x0001e806093fd5b2 */ /* 0x0000620008000100 */
[----:B------:R-:W-:Y:S01]  /*09b0*/  NOP ;  /* 0x0000000000007918 */ /* 0x000fe20000000000 */
[----:B-1----:R-:W-:Y:S06]  /*09c0*/  BAR.SYNC.DEFER_BLOCKING 0x0 ;  /* 0x0000000000007b1d */ /* 0x002fec0000010000 */
[----:B0-2---:R-:W-:Y:S05]  /*09d0*/  @!P1 BRA `(.L_x_4) ;  /* 0x00000000001c9947 */ /* 0x005fea0003800000 */
[----:B------:R-:W0:Y:S02]  /*09e0*/  LDC.64 R6, c[0x0][0x598] ;  /* 0x00016600ff067b82 */ /* 0x000e240000000a00 */
[----:B0-----:R-:W2:Y:S02]  /*09f0*/  LDG.E.64 R6, desc[UR36][R6.64] ;  /* 0x0000002406067981 */ /* 0x001ea4000c1e1b00 */
[----:B--2---:R-:W-:-:S04]  /*0a00*/  ISETP.NE.U32.AND P0, PT, R6, RZ, PT ;  /* 0x000000ff0600720c */ /* 0x004fc80003f05070 */
[----:B------:R-:W-:-:S13]  /*0a10*/  ISETP.NE.AND.EX P0, PT, R7, RZ, PT, P0 ;  /* 0x000000ff0700720c */ /* 0x000fda0003f05300 */
[----:B------:R-:W-:Y:S05]  /*0a20*/  @!P0 BRA `(.L_x_4) ;  /* 0x0000000000088947 */ /* 0x000fea0003800000 */
[----:B------:R1:W5:Y:S01]  /*0a30*/  LD.E R56, desc[UR36][R6.64] ;  /* 0x0000002406387980 */ /* 0x000362000c101900 */
[----:B------:R-:W-:Y:S05]  /*0a40*/  BRA `(.L_x_5) ;  /* 0x0000000000247947 */ /* 0x000fea0003800000 */
.L_x_4:
[----:B------:R-:W-:Y:S02]  /*0a50*/  ULDC.64 UR4, c[0x0][0x588] ;  /* 0x0001620000047ab9 */ /* 0x000fe40000000a00 */
[----:B------:R-:W-:-:S04]  /*0a60*/  ISETP.NE.U32.AND P0, PT, RZ, UR4, PT ;  /* 0x00000004ff007c0c */ /* 0x000fc8000bf05070 */
[----:B------:R-:W-:-:S13]  /*0a70*/  ISETP.NE.AND.EX P0, PT, RZ, UR5, PT, P0 ;  /* 0x00000005ff007c0c */ /* 0x000fda000bf05300 */
[----:B------:R-:W-:Y:S05]  /*0a80*/  @!P0 BRA `(.L_x_6) ;  /* 0x00000000000c8947 */ /* 0x000fea0003800000 */
[----:B------:R-:W0:Y:S02]  /*0a90*/  LDC.64 R56, c[0x0][0x588] ;  /* 0x00016200ff387b82 */ /* 0x000e240000000a00 */
[----:B0-----:R0:W5:Y:S01]  /*0aa0*/  LDG.E R56, desc[UR36][R56.64] ;  /* 0x0000002438387981 */ /* 0x001162000c1e1900 */
[----:B------:R-:W-:Y:S05]  /*0ab0*/  BRA `(.L_x_5) ;  /* 0x0000000000087947 */ /* 0x000fea0003800000 */
.L_x_6:
[----:B------:R-:W-:Y:S02]  /*0ac0*/  ULDC UR4, c[0x0][0x580] ;  /* 0x0001600000047ab9 */ /* 0x000fe40000000800 */
[----:B------:R-:W-:-:S07]  /*0ad0*/  IMAD.U32 R56, RZ, RZ, UR4 ;  /* 0x00000004ff387e24 */ /* 0x000fce000f8e00ff */
.L_x_5:
[----:B------:R-:W-:Y:S02]  /*0ae0*/  ULDC.64 UR4, c[0x0][0x5a0] ;  /* 0x0001680000047ab9 */ /* 0x000fe40000000a00 */
[----:B------:R-:W-:-:S04]  /*0af0*/  ISETP.NE.U32.AND P0, PT, RZ, UR4, PT ;  /* 0x00000004ff007c0c */ /* 0x000fc8000bf05070 */
[----:B------:R-:W-:-:S13]  /*0b00*/  ISETP.NE.AND.EX P0, PT, RZ, UR5, PT, P0 ;  /* 0x00000005ff007c0c */ /* 0x000fda000bf05300 */
[----:B------:R-:W-:Y:S05]  /*0b10*/  @!P0 BRA `(.L_x_7) ;  /* 0x00000000001c8947 */ /* 0x000fea0003800000 */
[----:B-1----:R-:W1:Y:S02]  /*0b20*/  LDC.64 R6, c[0x0][0x5a0] ;  /* 0x00016800ff067b82 */ /* 0x002e640000000a00 */
[----:B-1----:R-:W2:Y:S02]  /*0b30*/  LDG.E.64 R6, desc[UR36][R6.64] ;  /* 0x0000002406067981 */ /* 0x002ea4000c1e1b00 */
[----:B--2---:R-:W-:-:S04]  /*0b40*/  ISETP.NE.U32.AND P0, PT, R6, RZ, PT ;  /* 0x000000ff0600720c */ /* 0x004fc80003f05070 */
[----:B------:R-:W-:-:S13]  /*0b50*/  ISETP.NE.AND.EX P0, PT, R7, RZ, PT, P0 ;  /* 0x000000ff0700720c */ /* 0x000fda0003f05300 */
[----:B------:R-:W-:Y:S05]  /*0b60*/  @!P0 BRA `(.L_x_7) ;  /* 0x0000000000088947 */ /* 0x000fea0003800000 */
[----:B0-----:R2:W5:Y:S01]  /*0b70*/  LD.E R57, desc[UR36][R6.64] ;  /* 0x0000002406397980 */ /* 0x001562000c101900 */
[----:B------:R-:W-:Y:S05]  /*0b80*/  BRA `(.L_x_8) ;  /* 0x0000000000247947 */ /* 0x000fea0003800000 */
.L_x_7:
[----:B------:R-:W-:Y:S02]  /*0b90*/  ULDC.64 UR4, c[0x0][0x590] ;  /* 0x0001640000047ab9 */ /* 0x000fe40000000a00 */
[----:B------:R-:W-:-:S04]  /*0ba0*/  ISETP.NE.U32.AND P0, PT, RZ, UR4, PT ;  /* 0x00000004ff007c0c */ /* 0x000fc8000bf05070 */
[----:B------:R-:W-:-:S13]  /*0bb0*/  ISETP.NE.AND.EX P0, PT, RZ, UR5, PT, P0 ;  /* 0x00000005ff007c0c */ /* 0x000fda000bf05300 */
[----:B------:R-:W-:Y:S05]  /*0bc0*/  @!P0 BRA `(.L_x_9) ;  /* 0x00000000000c8947 */ /* 0x000fea0003800000 */
[----:B-1----:R-:W0:Y:S02]  /*0bd0*/  LDC.64 R6, c[0x0][0x590] ;  /* 0x00016400ff067b82 */ /* 0x002e240000000a00 */
[----:B0-----:R0:W5:Y:S01]  /*0be0*/  LDG.E R57, desc[UR36][R6.64] ;  /* 0x0000002406397981 */ /* 0x001162000c1e1900 */
[----:B------:R-:W-:Y:S05]  /*0bf0*/  BRA `(.L_x_8) ;  /* 0x0000000000087947 */ /* 0x000fea0003800000 */
.L_x_9:
[----:B------:R-:W-:Y:S02]  /*0c00*/  ULDC UR4, c[0x0][0x584] ;  /* 0x0001610000047ab9 */ /* 0x000fe40000000800 */
[----:B0-----:R-:W-:-:S07]  /*0c10*/  IMAD.U32 R57, RZ, RZ, UR4 ;  /* 0x00000004ff397e24 */ /* 0x001fce000f8e00ff */
.L_x_8:
[----:B------:R-:W3:Y:S01]  /*0c20*/  LDC R2, c[0x0][0x65c] ;  /* 0x00019700ff027b82 */ /* 0x000ee20000000800 */
[----:B------:R-:W4:Y:S01]  /*0c30*/  S2R R14, SR_CTAID.Y ;  /* 0x00000000000e7919 */ /* 0x000f220000002600 */
[----:B------:R-:W-:Y:S01]  /*0c40*/  ULDC UR6, c[0x0][0x28c] ;  /* 0x0000a30000067ab9 */ /* 0x000fe20000000800 */
[----:B------:R-:W-:Y:S01]  /*0c50*/  ISETP.NE.AND P0, PT, R8, 0x2, PT ;  /* 0x000000020800780c */ /* 0x000fe20003f05270 */
[----:B------:R-:W-:Y:S01]  /*0c60*/  UIADD3 UR6, UR6, 0x1f, URZ ;  /* 0x0000001f06067890 */ /* 0x000fe2000fffe03f */
[----:B012---:R-:W0:Y:S01]  /*0c70*/  S2R R6, SR_CTAID.X ;  /* 0x0000000000067919 */ /* 0x007e220000002500 */
[----:B------:R-:W-:Y:S01]  /*0c80*/  IMAD.MOV.U32 R7, RZ, RZ, RZ ;  /* 0x000000ffff077224 */ /* 0x000fe200078e00ff */
[----:B------:R-:W-:Y:S01]  /*0c90*/  UMOV UR39, URZ ;  /* 0x0000003f00277c82 */ /* 0x000fe20008000000 */
[----:B------:R-:W-:Y:S01]  /*0ca0*/  USHF.R.S32.HI UR7, URZ, 0x1f, UR6 ;  /* 0x0000001f3f077899 */ /* 0x000fe20008011406 */
[----:B------:R-:W-:Y:S01]  /*0cb0*/  UMOV UR38, URZ ;  /* 0x0000003f00267c82 */ /* 0x000fe20008000000 */
[----:B------:R-:W-:-:S02]  /*0cc0*/  ULDC.64 UR8, c[0x0][0x650] ;  /* 0x0001940000087ab9 */ /* 0x000fc40000000a00 */
[----:B------:R-:W-:-:S04]  /*0cd0*/  ULEA.HI UR7, UR7, UR6, URZ, 0x5 ;  /* 0x0000000607077291 */ /* 0x000fc8000f8f283f */
[----:B------:R-:W-:Y:S01]  /*0ce0*/  USHF.R.S32.HI UR40, URZ, 0x5, UR7 ;  /* 0x000000053f287899 */ /* 0x000fe20008011407 */
[----:B---3--:R-:W-:-:S13]  /*0cf0*/  ISETP.NE.AND P1, PT, R2, 0x1, PT ;  /* 0x000000010200780c */ /* 0x008fda0003f25270 */
[----:B------:R-:W0:Y:S01]  /*0d00*/  @P1 LDC R19, c[0x0][0x10] ;  /* 0x00000400ff131b82 */ /* 0x000e220000000800 */
[----:B----4-:R-:W-:Y:S02]  /*0d10*/  @P1 IMAD.MOV.U32 R8, RZ, RZ, R14 ;  /* 0x000000ffff081224 */ /* 0x010fe400078e000e */
[----:B------:R-:W-:Y:S02]  /*0d20*/  @P1 IMAD.MOV.U32 R9, RZ, RZ, RZ ;  /* 0x000000ffff091224 */ /* 0x000fe400078e00ff */
[----:B------:R-:W-:-:S03]  /*0d30*/  @P1 IMAD.MOV.U32 R17, RZ, RZ, RZ ;  /* 0x000000ffff111224 */ /* 0x000fc600078e00ff */
[----:B------:R-:W1:Y:S01]  /*0d40*/  @!P1 LDC R11, c[0x0][0xc] ;  /* 0x00000300ff0b9b82 */ /* 0x000e620000000800 */
[----:B------:R-:W-:Y:S01]  /*0d50*/  ULDC UR4, c[0x0][0xc] ;  /* 0x0000030000047ab9 */ /* 0x000fe20000000800 */
[----:B------:R-:W-:Y:S02]  /*0d60*/  ULDC UR5, c[0x0][0x10] ;  /* 0x0000040000057ab9 */ /* 0x000fe40000000800 */
[----:B------:R-:W-:-:S04]  /*0d70*/  UIMAD.WIDE.U32 UR4, UR4, UR5, URZ ;  /* 0x00000005040472a5 */ /* 0x000fc8000f8e003f */
[----:B------:R-:W2:Y:S01]  /*0d80*/  LDC R2, c[0x0][0x14] ;  /* 0x00000500ff027b82 */ /* 0x000ea20000000800 */
[----:B0-----:R-:W-:-:S04]  /*0d90*/  @P1 IMAD.WIDE.U32 R18, R6, R19, R8 ;  /* 0x0000001306121225 */ /* 0x001fc800078e0008 */
[----:B------:R-:W-:Y:S02]  /*0da0*/  @P1 IMAD.IADD R17, R19, 0x1, R17 ;  /* 0x0000000113111824 */ /* 0x000fe400078e0211 */
[----:B-1----:R-:W-:-:S04]  /*0db0*/  @!P1 IMAD.WIDE.U32 R8, R11, R14, R6 ;  /* 0x0000000e0b089225 */ /* 0x002fc800078e0006 */
[----:B------:R-:W-:Y:S02]  /*0dc0*/  @!P1 IMAD.MOV.U32 R18, RZ, RZ, R8 ;  /* 0x000000ffff129224 */ /* 0x000fe400078e0008 */
[----:B------:R-:W-:Y:S02]  /*0dd0*/  @!P1 IMAD.MOV.U32 R17, RZ, RZ, R9 ;  /* 0x000000ffff119224 */ /* 0x000fe400078e0009 */
[----:B--2---:R-:W-:-:S04]  /*0de0*/  IMAD.WIDE.U32 R12, R2, UR4, RZ ;  /* 0x00000004020c7c25 */ /* 0x004fc8000f8e00ff */
[----:B------:R-:W-:Y:S01]  /*0df0*/  IMAD R23, R2, UR5, RZ ;  /* 0x0000000502177c24 */ /* 0x000fe2000f8e02ff */
[----:B------:R0:W-:Y:S03]  /*0e00*/  STL.64 [R1], R12 ;  /* 0x0000000c01007387 */ /* 0x0001e60000100a00 */
[----:B------:R-:W-:Y:S01]  /*0e10*/  IMAD.IADD R23, R13, 0x1, R23 ;  /* 0x000000010d177824 */ /* 0x000fe200078e0217 */
[----:B------:R-:W-:Y:S06]  /*0e20*/  @P0 BRA `(.L_x_10) ;  /* 0x0000000000200947 */ /* 0x000fec0003800000 */
[----:B------:R-:W-:Y:S01]  /*0e30*/  UISETP.GE.U32.AND UP0, UPT, UR40, 0x1c, UPT ;  /* 0x0000001c2800788c */ /* 0x000fe2000bf06070 */
[----:B------:R-:W-:Y:S01]  /*0e40*/  IADD3 R18, P0, R18, R12, RZ ;  /* 0x0000000c12127210 */ /* 0x000fe20007f1e0ff */
[----:B------:R-:W-:Y:S01]  /*0e50*/  USHF.R.U32.HI UR4, URZ, 0x2, UR40 ;  /* 0x000000023f047899 */ /* 0x000fe20008011628 */
[----:B------:R-:W-:-:S03]  /*0e60*/  UMOV UR38, URZ ;  /* 0x0000003f00267c82 */ /* 0x000fc60008000000 */
[----:B------:R-:W-:Y:S01]  /*0e70*/  UIMAD.WIDE.U32 UR4, UR4, 0x24924925, URZ ;  /* 0x24924925040478a5 */ /* 0x000fe2000f8e003f */
[----:B------:R-:W-:-:S03]  /*0e80*/  IMAD.X R17, R23, 0x1, R17, P0 ;  /* 0x0000000117117824 */ /* 0x000fc600000e0611 */
[----:B------:R-:W-:Y:S02]  /*0e90*/  UIMAD UR39, UR5, -0x1c, UR40 ;  /* 0xffffffe4052778a4 */ /* 0x000fe4000f8e0228 */
[----:B------:R-:W-:-:S12]  /*0ea0*/  @UP0 ULOP3.LUT UR38, UR5, 0x1, URZ, 0xc0, !UPT ;  /* 0x0000000105260892 */ /* 0x000fd8000f8ec03f */
.L_x_10:
[----:B------:R-:W-:Y:S01]  /*0eb0*/  ISETP.GE.U32.AND P0, PT, R18, UR8, PT ;  /* 0x0000000812007c0c */ /* 0x000fe2000bf06070 */
[----:B------:R-:W-:Y:S01]  /*0ec0*/  IMAD.MOV.U32 R19, RZ, RZ, -0x1 ;  /* 0xffffffffff137424 */ /* 0x000fe200078e00ff */
[----:B------:R-:W-:Y:S01]  /*0ed0*/  PRMT R8, RZ, 0x7610, R8 ;  /* 0x00007610ff087816 */ /* 0x000fe20000000008 */
[----:B------:R-:W-:Y:S01]  /*0ee0*/  IMAD.MOV.U32 R22, RZ, RZ, -0x1 ;  /* 0xffffffffff167424 */ /* 0x000fe200078e00ff */
[----:B------:R-:W-:Y:S01]  /*0ef0*/  ISETP.GE.U32.AND.EX P0, PT, R17, UR9, PT, P0 ;  /* 0x0000000911007c0c */ /* 0x000fe2000bf06100 */
[----:B------:R-:W-:-:S12]  /*0f00*/  IMAD.MOV.U32 R2, RZ, RZ, -0x1 ;  /* 0xffffffffff027424 */ /* 0x000fd800078e00ff */
[----:B------:R-:W-:Y:S05]  /*0f10*/  @P0 BRA `(.L_x_11) ;  /* 0x00000004005c0947 */ /* 0x000fea0003800000 */
[----:B------:R-:W1:Y:S01]  /*0f20*/  LDC.64 R20, c[0x0][0x628] ;  /* 0x00018a00ff147b82 */ /* 0x000e620000000a00 */
[----:B------:R-:W-:Y:S02]  /*0f30*/  IMAD.MOV.U32 R8, RZ, RZ, R18 ;  /* 0x000000ffff087224 */ /* 0x000fe400078e0012 */
[----:B------:R-:W-:-:S05]  /*0f40*/  IMAD.MOV.U32 R9, RZ, RZ, R17 ;  /* 0x000000ffff097224 */ /* 0x000fca00078e0011 */
[----:B------:R-:W2:Y:S08]  /*0f50*/  LDC R2, c[0x0][0x630] ;  /* 0x00018c00ff027b82 */ /* 0x000eb00000000800 */
[----:B------:R-:W3:Y:S01]  /*0f60*/  LDC.64 R24, c[0x0][0x620] ;  /* 0x00018800ff187b82 */ /* 0x000ee20000000a00 */
[----:B-1----:R-:W-:-:S04]  /*0f70*/  ISETP.NE.U32.AND P0, PT, R20, RZ, PT ;  /* 0x000000ff1400720c */ /* 0x002fc80003f05070 */
[----:B------:R-:W-:-:S13]  /*0f80*/  ISETP.NE.AND.EX P0, PT, R21, RZ, PT, P0 ;  /* 0x000000ff1500720c */ /* 0x000fda0003f05300 */
[----:B--23--:R-:W-:Y:S05]  /*0f90*/  @!P0 BRA `(.L_x_12) ;  /* 0x0000000000288947 */ /* 0x00cfea0003800000 */
[----:B0-----:R-:W0:Y:S02]  /*0fa0*/  LDC R13, c[0x0][0x634] ;  /* 0x00018d00ff0d7b82 */ /* 0x001e240000000800 */
[----:B0-----:R-:W-:-:S05]  /*0fb0*/  IADD3 R13, P0, R18, R13, RZ ;  /* 0x0000000d120d7210 */ /* 0x001fca0007f1e0ff */
[----:B------:R-:W-:-:S04]  /*0fc0*/  IMAD.X R15, RZ, RZ, R17, P0 ;  /* 0x000000ffff0f7224 */ /* 0x000fc800000e0611 */
[----:B------:R-:W-:-:S04]  /*0fd0*/  IMAD.WIDE.U32 R8, R15, R20, RZ ;  /* 0x000000140f087225 */ /* 0x000fc800078e00ff */
[----:B------:R-:W-:-:S04]  /*0fe0*/  IMAD.WIDE.U32 R10, P0, R13, R21, R8 ;  /* 0x000000150d0a7225 */ /* 0x000fc80007800008 */
[----:B------:R-:W-:-:S04]  /*0ff0*/  IMAD.WIDE.U32 R8, R13, R20, RZ ;  /* 0x000000140d087225 */ /* 0x000fc800078e00ff */
[----:B------:R-:W-:Y:S01]  /*1000*/  IMAD.X R13, RZ, RZ, RZ, P0 ;  /* 0x000000ffff0d7224 */ /* 0x000fe200000e06ff */
[----:B------:R-:W-:Y:S01]  /*1010*/  IADD3 RZ, P0, R9, R10, RZ ;  /* 0x0000000a09ff7210 */ /* 0x000fe20007f1e0ff */
[----:B------:R-:W-:-:S04]  /*1020*/  IMAD.MOV.U32 R12, RZ, RZ, R11 ;  /* 0x000000ffff0c7224 */ /* 0x000fc800078e000b */
[----:B------:R-:W-:-:S08]  /*1030*/  IMAD.WIDE.U32.X R8, R15, R21, R12, P0 ;  /* 0x000000150f087225 */ /* 0x000fd000000e040c */
.L_x_12:
[-CC-:B------:R-:W-:Y:S01]  /*1040*/  SHF.R.U64 R31, R8, R2.reuse, R9.reuse ;  /* 0x00000002081f7219 */ /* 0x180fe20000001209 */
[----:B0-----:R-:W0:Y:S01]  /*1050*/  LDC R12, c[0x0][0x618] ;  /* 0x00018600ff0c7b82 */ /* 0x001e220000000800 */
[----:B------:R-:W-:Y:S01]  /*1060*/  SHF.R.U32.HI R7, RZ, R2, R9 ;  /* 0x00000002ff077219 */ /* 0x000fe20000011609 */
[----:B------:R-:W-:Y:S01]  /*1070*/  ULDC UR4, c[0x0][0x150] ;  /* 0x0000540000047ab9 */ /* 0x000fe20000000800 */
[----:B------:R-:W-:Y:S01]  /*1080*/  IADD3 R11, P0, RZ, -R31, RZ ;  /* 0x8000001fff0b7210 */ /* 0x000fe20007f1e0ff */
[----:B------:R-:W-:Y:S01]  /*1090*/  IMAD.MOV.U32 R19, RZ, RZ, R17 ;  /* 0x000000ffff137224 */ /* 0x000fe200078e0011 */
[----:B------:R-:W-:-:S03]  /*10a0*/  I2FP.F32.U32 R2, R6 ;  /* 0x0000000600027245 */ /* 0x000fc60000201000 */
[----:B------:R-:W1:Y:S01]  /*10b0*/  LDC.64 R26, c[0x0][0x640] ;  /* 0x00019000ff1a7b82 */ /* 0x000e620000000a00 */
[----:B------:R-:W-:Y:S02]  /*10c0*/  IMAD.X R13, RZ, RZ, ~R7, P0 ;  /* 0x000000ffff0d7224 */ /* 0x000fe400000e0e07 */
[----:B------:R-:W-:Y:S01]  /*10d0*/  FMUL R2, R2, UR4 ;  /* 0x0000000402027c20 */ /* 0x000fe20008400000 */
[----:B------:R-:W-:Y:S01]  /*10e0*/  IMAD.WIDE.U32 R8, R11, R24, R18 ;  /* 0x000000180b087225 */ /* 0x000fe200078e0012 */
[----:B------:R-:W-:-:S03]  /*10f0*/  ULDC UR4, c[0x0][0x154] ;  /* 0x0000550000047ab9 */ /* 0x000fc60000000800 */
[----:B------:R-:W-:Y:S01]  /*1100*/  IMAD R10, R13, R24, RZ ;  /* 0x000000180d0a7224 */ /* 0x000fe200078e02ff */
[----:B------:R-:W2:Y:S01]  /*1110*/  LDC R7, c[0x0][0x144] ;  /* 0x00005100ff077b82 */ /* 0x000ea20000000800 */
[----:B------:R-:W3:Y:S02]  /*1120*/  F2I.U32.TRUNC.NTZ R2, R2 ;  /* 0x0000000200027305 */ /* 0x000ee4000020f000 */
[----:B------:R-:W-:-:S04]  /*1130*/  IMAD R11, R11, R25, R10 ;  /* 0x000000190b0b7224 */ /* 0x000fc800078e020a */
[----:B------:R-:W-:Y:S01]  /*1140*/  IMAD.IADD R9, R9, 0x1, R11 ;  /* 0x0000000109097824 */ /* 0x000fe200078e020b */
[----:B------:R-:W4:Y:S01]  /*1150*/  LDC R22, c[0x0][0x608] ;  /* 0x00018200ff167b82 */ /* 0x000f220000000800 */
[----:B------:R-:W-:-:S03]  /*1160*/  IMAD.MOV.U32 R11, RZ, RZ, -0x1 ;  /* 0xffffffffff0b7424 */ /* 0x000fc600078e00ff */
[--C-:B0-----:R-:W-:Y:S02]  /*1170*/  SHF.R.U64 R20, R8, R12, R9.reuse ;  /* 0x0000000c08147219 */ /* 0x101fe40000001209 */
[----:B------:R-:W-:Y:S02]  /*1180*/  I2FP.F32.U32 R8, R14 ;  /* 0x0000000e00087245 */ /* 0x000fe40000201000 */
[----:B------:R-:W0:Y:S01]  /*1190*/  LDC R24, c[0x0][0x658] ;  /* 0x00019600ff187b82 */ /* 0x000e220000000800 */
[----:B-1----:R-:W-:Y:S01]  /*11a0*/  ISETP.NE.U32.AND P0, PT, R26, RZ, PT ;  /* 0x000000ff1a00720c */ /* 0x002fe20003f05070 */
[----:B---3--:R-:W-:Y:S02]  /*11b0*/  IMAD.MOV R10, RZ, RZ, -R2 ;  /* 0x000000ffff0a7224 */ /* 0x008fe400078e0a02 */
[----:B------:R-:W-:Y:S01]  /*11c0*/  FMUL R8, R8, UR4 ;  /* 0x0000000408087c20 */ /* 0x000fe20008400000 */
[----:B------:R-:W-:Y:S02]  /*11d0*/  SHF.R.U32.HI R9, RZ, R12, R9 ;  /* 0x0000000cff097219 */ /* 0x000fe40000011609 */
[----:B------:R-:W-:Y:S01]  /*11e0*/  ISETP.NE.AND.EX P0, PT, R27, RZ, PT, P0 ;  /* 0x000000ff1b00720c */ /* 0x000fe20003f05300 */
[----:B------:R1:W3:Y:S01]  /*11f0*/  F2I.U32.TRUNC.NTZ R15, R8 ;  /* 0x00000008000f7305 */ /* 0x0002e2000020f000 */
[----:B------:R-:W1:Y:S01]  /*1200*/  LDC R19, c[0x0][0x148] ;  /* 0x00005200ff137b82 */ /* 0x000e620000000800 */
[----:B--2---:R-:W-:-:S07]  /*1210*/  IMAD R2, R7, R10, R6 ;  /* 0x0000000a07027224 */ /* 0x004fce00078e0206 */
[----:B------:R-:W2:Y:S01]  /*1220*/  LDC R25, c[0x0][0x600] ;  /* 0x00018000ff197b82 */ /* 0x000ea20000000800 */
[-CC-:B----4-:R-:W-:Y:S02]  /*1230*/  SHF.R.U64 R32, R20, R22.reuse, R9.reuse ;  /* 0x0000001614207219 */ /* 0x190fe40000001209 */
[----:B------:R-:W-:Y:S01]  /*1240*/  SHF.R.U32.HI R7, RZ, R22, R9 ;  /* 0x00000016ff077219 */ /* 0x000fe20000011609 */
[----:B------:R-:W-:-:S04]  /*1250*/  IMAD.MOV.U32 R9, RZ, RZ, 0x1 ;  /* 0x00000001ff097424 */ /* 0x000fc800078e00ff */
[----:B------:R-:W4:Y:S01]  /*1260*/  LDC R28, c[0x0][0x648] ;  /* 0x00019200ff1c7b82 */ /* 0x000f220000000800 */
[-C--:B0-----:R-:W-:Y:S02]  /*1270*/  SHF.L.U32 R6, R11, R24.reuse, RZ ;  /* 0x000000180b067219 */ /* 0x081fe400000006ff */
[--C-:B------:R-:W-:Y:S02]  /*1280*/  SHF.R.U64 R22, R32, R24, R7.reuse ;  /* 0x0000001820167219 */ /* 0x100fe40000001207 */
[----:B------:R-:W-:Y:S02]  /*1290*/  LOP3.LUT R13, RZ, R6, RZ, 0x33, !PT ;  /* 0x00000006ff0d7212 */ /* 0x000fe400078e33ff */
[-C--:B------:R-:W-:Y:S01]  /*12a0*/  SHF.R.U32.HI R7, RZ, R24.reuse, R7 ;  /* 0x00000018ff077219 */ /* 0x080fe20000011607 */
[----:B------:R-:W0:Y:S01]  /*12b0*/  LDC R29, c[0x0][0x638] ;  /* 0x00018e00ff1d7b82 */ /* 0x000e220000000800 */
[----:B------:R-:W-:Y:S01]  /*12c0*/  SHF.L.U32 R12, R9, R24, RZ ;  /* 0x00000018090c7219 */ /* 0x000fe200000006ff */
[----:B------:R-:W-:-:S06]  /*12d0*/  IMAD.MOV.U32 R6, RZ, RZ, R22 ;  /* 0x000000ffff067224 */ /* 0x000fcc00078e0016 */
[----:B------:R-:W0:Y:S01]  /*12e0*/  LDC R30, c[0x0][0x610] ;  /* 0x00018400ff1e7b82 */ /* 0x000e220000000800 */
[----:B-1-3--:R-:W-:Y:S05]  /*12f0*/  @!P0 BRA `(.L_x_13) ;  /* 0x0000000000288947 */ /* 0x00afea0003800000 */
[----:B------:R-:W1:Y:S02]  /*1300*/  LDC R11, c[0x0][0x64c] ;  /* 0x00019300ff0b7b82 */ /* 0x000e640000000800 */
[----:B-1----:R-:W-:-:S05]  /*1310*/  IADD3 R11, P0, R22, R11, RZ ;  /* 0x0000000b160b7210 */ /* 0x002fca0007f1e0ff */
        /* <DEDUP_REMOVED lines=8> */
.L_x_13:
[----:B----4-:R-:W-:Y:S01]  /*13a0*/  SHF.R.U64 R6, R6, R28, R7 ;  /* 0x0000001c06067219 */ /* 0x010fe20000001207 */
[----:B--2---:R-:W-:Y:S01]  /*13b0*/  VIADD R7, R25, 0xffffffff ;  /* 0xffffffff19077836 */ /* 0x004fe20000000000 */
[----:B------:R-:W-:Y:S01]  /*13c0*/  LOP3.LUT R13, R32, R13, RZ, 0xc0, !PT ;  /* 0x0000000d200d7212 */ /* 0x000fe200078ec0ff */
[----:B------:R-:W-:Y:S02]  /*13d0*/  IMAD.MOV R15, RZ, RZ, -R15 ;  /* 0x000000ffff0f7224 */ /* 0x000fe400078e0a0f */
[----:B------:R-:W-:Y:S01]  /*13e0*/  IMAD.MOV R8, RZ, RZ, -R6 ;  /* 0x000000ffff087224 */ /* 0x000fe200078e0a06 */
[----:B------:R-:W-:Y:S01]  /*13f0*/  LOP3.LUT R7, R20, R7, RZ, 0xc0, !PT ;  /* 0x0000000714077212 */ /* 0x000fe200078ec0ff */
[----:B------:R-:W-:Y:S02]  /*1400*/  IMAD R13, R12, R6, R13 ;  /* 0x000000060c0d7224 */ /* 0x000fe400078e020d */
[----:B------:R-:W-:Y:S02]  /*1410*/  @P1 IMAD R2, R19, R15, R14 ;  /* 0x0000000f13021224 */ /* 0x000fe400078e020e */
[----:B0-----:R-:W-:-:S02]  /*1420*/  IMAD R6, R8, R29, R22 ;  /* 0x0000001d08067224 */ /* 0x001fc400078e0216 */
[----:B------:R-:W-:Y:S02]  /*1430*/  IMAD R2, R13, R30, R2 ;  /* 0x0000001e0d027224 */ /* 0x000fe400078e0202 */
[----:B------:R-:W-:Y:S02]  /*1440*/  IMAD R19, R6, R25, R7 ;  /* 0x0000001906137224 */ /* 0x000fe400078e0207 */
[----:B------:R-:W-:-:S03]  /*1450*/  IMAD.MOV.U32 R8, RZ, RZ, 0x1 ;  /* 0x00000001ff087424 */ /* 0x000fc600078e00ff */
[----:B------:R-:W-:Y:S02]  /*1460*/  SEL R22, R19, R2, !P1 ;  /* 0x0000000213167207 */ /* 0x000fe40004800000 */
[----:B------:R-:W-:Y:S01]  /*1470*/  SEL R19, R2, R19, !P1 ;  /* 0x0000001302137207 */ /* 0x000fe20004800000 */
[----:B------:R-:W-:-:S07]  /*1480*/  IMAD.MOV.U32 R2, RZ, RZ, R31 ;  /* 0x000000ffff027224 */ /* 0x000fce00078e001f */
.L_x_11:
[----:B------:R-:W-:Y:S05]  /*1490*/  @!P2 BRA `(.L_x_14) ;  /* 0x000000340090a947 */ /* 0x000fea0003800000 */
[----:B------:R-:W-:-:S13]  /*14a0*/  ISETP.GT.U32.AND P0, PT, R33, 0x1, PT ;  /* 0x000000012100780c */ /* 0x000fda0003f04070 */
[----:B------:R-:W-:Y:S05]  /*14b0*/  @P0 EXIT ;  /* 0x000000000000094d */ /* 0x000fea0003800000 */
.L_x_15:
[----:B------:R-:W-:-:S08]  /*14c0*/  NOP ;  /* 0x0000000000007918 */ /* 0x000fd00000000000 */
[----:B------:R-:W1:Y:S02]  /*14d0*/  USETMAXREG.TRY_ALLOC.CTAPOOL UP0, 0xe8 ;  /* 0x000000e8000079c8 */ /* 0x000e640008000600 */
[----:B-1----:R-:W-:-:S13]  /*14e0*/  PLOP3.LUT P0, PT, PT, PT, UP0, 0x80, 0x0 ;  /* 0x000000000000781c */ /* 0x002fda0003f0f008 */
[----:B------:R-:W-:Y:S05]  /*14f0*/  @!P0 BRA `(.L_x_15) ;  /* 0xfffffffc00f08947 */ /* 0x000fea000383ffff */
[----:B------:R-:W-:-:S13]  /*1500*/  LOP3.LUT P0, RZ, R8, 0xff, RZ, 0xc0, !PT ;  /* 0x000000ff08ff7812 */ /* 0x000fda000780c0ff */
[----:B------:R-:W-:Y:S05]  /*1510*/  @!P0 EXIT ;  /* 0x000000000000894d */ /* 0x000fea0003800000 */
[----:B------:R-:W1:Y:S01]  /*1520*/  S2UR UR4, SR_CgaCtaId ;  /* 0x00000000000479c3 */ /* 0x000e620000008800 */
[----:B------:R-:W-:Y:S01]  /*1530*/  VIADD R6, R5, 0xffffffff ;  /* 0xffffffff05067836 */ /* 0x000fe20000000000 */
[----:B------:R-:W-:Y:S01]  /*1540*/  SHF.R.S32.HI R0, RZ, 0x1f, R3 ;  /* 0x0000001fff007819 */ /* 0x000fe20000011403 */
[----:B------:R-:W-:Y:S01]  /*1550*/  UMOV UR41, 0x400 ;  /* 0x0000040000297882 */ /* 0x000fe20000000000 */
[----:B------:R-:W-:Y:S01]  /*1560*/  UISETP.LT.AND UP0, UPT, UR40, 0x1, UPT ;  /* 0x000000012800788c */ /* 0x000fe2000bf01270 */
[----:B------:R-:W-:Y:S01]  /*1570*/  LOP3.LUT R70, R16, 0x1, RZ, 0xfc, !PT ;  /* 0x0000000110467812 */ /* 0x000fe200078efcff */
[----:B------:R-:W-:Y:S01]  /*1580*/  ULDC UR6, c[0x0][0x284] ;  /* 0x0000a10000067ab9 */ /* 0x000fe20000000800 */
[----:B------:R-:W-:Y:S01]  /*1590*/  R2UR UR42, R6 ;  /* 0x00000000062a72ca */ /* 0x000fe200000e0000 */
[----:B------:R-:W-:Y:S01]  /*15a0*/  USEL UR43, UR40, 0x1, UP0 ;  /* 0x00000001282b7887 */ /* 0x000fe20008000000 */
[CC--:B------:R-:W-:Y:S01]  /*15b0*/  LEA.HI R4, R0.reuse, R3.reuse, RZ, 0x2 ;  /* 0x0000000300047211 */ /* 0x0c0fe200078f10ff */
[----:B------:R-:W-:Y:S01]  /*15c0*/  USHF.L.U32 UR46, UR40, 0x1, URZ ;  /* 0x00000001282e7899 */ /* 0x000fe2000800063f */
[----:B------:R-:W-:Y:S01]  /*15d0*/  LEA.HI R0, R0, R3, RZ, 0x5 ;  /* 0x0000000300007211 */ /* 0x000fe200078f28ff */
[----:B------:R-:W-:Y:S01]  /*15e0*/  UIADD3 UR43, -UR43, UR40, URZ ;  /* 0x000000282b2b7290 */ /* 0x000fe2000fffe13f */
[----:B------:R-:W-:-:S02]  /*15f0*/  SHF.R.S32.HI R58, RZ, 0x2, R4 ;  /* 0x00000002ff3a7819 */ /* 0x000fc40000011404 */
[----:B------:R-:W-:Y:S02]  /*1600*/  SHF.R.S32.HI R5, RZ, 0x1f, R4 ;  /* 0x0000001fff057819 */ /* 0x000fe40000011404 */
[----:B------:R-:W-:Y:S02]  /*1610*/  LOP3.LUT R60, R4, 0xfffffffc, RZ, 0xc0, !PT ;  /* 0xfffffffc043c7812 */ /* 0x000fe400078ec0ff */
[----:B------:R-:W-:Y:S01]  /*1620*/  LEA.HI R5, R5, R58, RZ, 0x3 ;  /* 0x0000003a05057211 */ /* 0x000fe200078f18ff */
[----:B------:R-:W-:Y:S01]  /*1630*/  USHF.L.U32 UR42, UR42, 0x3, URZ ;  /* 0x000000032a2a7899 */ /* 0x000fe2000800063f */
[----:B------:R-:W-:Y:S01]  /*1640*/  ISETP.NE.AND P0, PT, R6, RZ, PT ;  /* 0x000000ff0600720c */ /* 0x000fe20003f05270 */
[----:B------:R-:W-:Y:S01]  /*1650*/  IMAD.IADD R60, R3, 0x1, -R60 ;  /* 0x00000001033c7824 */ /* 0x000fe200078e0a3c */
[----:B------:R-:W-:Y:S01]  /*1660*/  LOP3.LUT R5, R5, 0xfffffff8, RZ, 0xc0, !PT ;  /* 0xfffffff805057812 */ /* 0x000fe200078ec0ff */
[----:B-1----:R-:W-:Y:S01]  /*1670*/  ULEA UR41, UR4, UR41, 0x18 ;  /* 0x0000002904297291 */ /* 0x002fe2000f8ec03f */
[----:B------:R-:W-:Y:S01]  /*1680*/  SEL R71, RZ, 0x1, P0 ;  /* 0x00000001ff477807 */ /* 0x000fe20000000000 */
[----:B------:R-:W-:-:S02]  /*1690*/  IMAD.U32 R62, RZ, RZ, UR42 ;  /* 0x0000002aff3e7e24 */ /* 0x000fc4000f8e00ff */
[----:B------:R-:W-:Y:S01]  /*16a0*/  UIADD3 UR47, UR41, 0x1d0, URZ ;  /* 0x000001d0292f7890 */ /* 0x000fe2000fffe03f */
[----:B------:R-:W-:Y:S01]  /*16b0*/  IMAD.IADD R58, R58, 0x1, -R5 ;  /* 0x000000013a3a7824 */ /* 0x000fe200078e0a05 */
[----:B------:R-:W-:Y:S01]  /*16c0*/  UIADD3 UR4, UR41, 0x1c300, URZ ;  /* 0x0001c30029047890 */ /* 0x000fe2000fffe03f */
[----:B------:R-:W-:Y:S01]  /*16d0*/  SHF.R.S32.HI R5, RZ, 0x5, R0 ;  /* 0x00000005ff057819 */ /* 0x000fe20000011400 */
[----:B------:R-:W-:Y:S01]  /*16e0*/  UIADD3 UR5, UR41, 0x300, URZ ;  /* 0x0000030029057890 */ /* 0x000fe2000fffe03f */
[C---:B------:R-:W-:Y:S01]  /*16f0*/  LOP3.LUT R64, R62.reuse, 0x8, RZ, 0xc0, !PT ;  /* 0x000000083e407812 */ /* 0x040fe200078ec0ff */
[----:B------:R-:W-:Y:S01]  /*1700*/  USHF.R.U32.HI UR4, URZ, 0x4, UR4 ;  /* 0x000000043f047899 */ /* 0x000fe20008011604 */
[--C-:B------:R-:W-:Y:S01]  /*1710*/  SHF.R.S32.HI R59, RZ, 0x1f, R58.reuse ;  /* 0x0000001fff3b7819 */ /* 0x100fe2000001143a */
[----:B------:R-:W-:Y:S01]  /*1720*/  USHF.R.U32.HI UR5, URZ, 0x4, UR5 ;  /* 0x000000043f057899 */ /* 0x000fe20008011605 */
[C-C-:B------:R-:W-:Y:S01]  /*1730*/  IMAD R65, R5.reuse, -0x10, -R58.reuse ;  /* 0xfffffff005417824 */ /* 0x140fe200078e0a3a */
[----:B------:R-:W-:Y:S01]  /*1740*/  ULOP3.LUT UR4, UR4, 0x3fff, URZ, 0xc0, !UPT ;  /* 0x00003fff04047892 */ /* 0x000fe2000f8ec03f */
[----:B------:R-:W-:Y:S01]  /*1750*/  IMAD.U32 R61, RZ, RZ, UR47 ;  /* 0x0000002fff3d7e24 */ /* 0x000fe2000f8e00ff */
[----:B------:R-:W-:Y:S01]  /*1760*/  ULOP3.LUT UR5, UR5, 0x3fff, URZ, 0xc0, !UPT ;  /* 0x00003fff05057892 */ /* 0x000fe2000f8ec03f */
[----:B------:R-:W-:Y:S01]  /*1770*/  IMAD.WIDE R58, R5, 0x10, R58 ;  /* 0x00000010053a7825 */ /* 0x000fe200078e023a */
[----:B------:R-:W-:Y:S01]  /*1780*/  LOP3.LUT R62, R62, 0x8, RZ, 0xc, !PT ;  /* 0x000000083e3e7812 */ /* 0x000fe200078e0cff */
[----:B------:R-:W-:Y:S01]  /*1790*/  ULOP3.LUT UR44, UR4, 0x10000, URZ, 0xfc, !UPT ;  /* 0x00010000042c7892 */ /* 0x000fe2000f8efc3f */
[----:B------:R-:W-:Y:S01]  /*17a0*/  LOP3.LUT R64, R64, 0x18, RZ, 0x3c, !PT ;  /* 0x0000001840407812 */ /* 0x000fe200078e3cff */
[----:B------:R-:W-:Y:S01]  /*17b0*/  VIADD R63, R61, UR42 ;  /* 0x0000002a3d3f7c36 */ /* 0x000fe20008000000 */
[----:B------:R-:W-:Y:S01]  /*17c0*/  ULOP3.LUT UR45, UR5, 0x10000, URZ, 0xfc, !UPT ;  /* 0x00010000052d7892 */ /* 0x000fe2000f8efc3f */
[----:B------:R-:W-:-:S11]  /*17d0*/  VIADD R65, R65, UR6 ;  /* 0x0000000641417c36 */ /* 0x000fd60008000000 */
.L_x_99:
[----:B------:R-:W-:Y:S01]  /*17e0*/  SHF.L.U32 R0, R71, 0x1f, RZ ;  /* 0x0000001f47007819 */ /* 0x000fe200000006ff */
[----:B------:R-:W-:Y:S02]  /*17f0*/  ULDC UR4, c[0x0][0x28c] ;  /* 0x0000a30000047ab9 */ /* 0x000fe40000000800 */
[----:B------:R-:W-:Y:S01]  /*1800*/  ISETP.LT.AND P1, PT, RZ, UR4, PT ;  /* 0x00000004ff007c0c */ /* 0x000fe2000bf21270 */
[----:B-1----:R-:W1:Y:S02]  /*1810*/  SYNCS.PHASECHK.TRANS64.TRYWAIT P0, [R61+UR42], R0 ;  /* 0x000000003d0075a7 */ /* 0x002e64000800016a */
[----:B-1-34-:R-:W-:Y:S10]  /*1820*/  @!P0 BRA `(.L_x_16) ;  /* 0x0000004c00fc8947 */ /* 0x01aff40003800000 */
.L_x_145:
[----:B------:R-:W-:Y:S05]  /*1830*/  @P1 BRA `(.L_x_17) ;  /* 0x0000000000401947 */ /* 0x000fea0003800000 */
[----:B-1----:R-:W-:Y:S01]  /*1840*/  MOV R0, 0x0 ;  /* 0x0000000000007802 */ /* 0x002fe20000000f00 */
[----:B------:R-:W-:Y:S01]  /*1850*/  ULDC.64 UR4, c[0x4][0x68] ;  /* 0x01001a0000047ab9 */ /* 0x000fe20000000a00 */
[----:B------:R-:W-:Y:S01]  /*1860*/  ULDC.64 UR6, c[0x4][0x8] ;  /* 0x0100020000067ab9 */ /* 0x000fe20000000a00 */
[----:B------:R-:W-:Y:S01]  /*1870*/  IMAD.U32 R4, RZ, RZ, UR4 ;  /* 0x00000004ff047e24 */ /* 0x000fe2000f8e00ff */
[----:B------:R1:W2:Y:S01]  /*1880*/  LDC.64 R14, c[0x4][R0] ;  /* 0x01000000000e7b82 */ /* 0x0002a20000000a00 */
[----:B------:R-:W-:Y:S01]  /*1890*/  IMAD.U32 R5, RZ, RZ, UR5 ;  /* 0x00000005ff057e24 */ /* 0x000fe2000f8e00ff */
[----:B------:R-:W-:Y:S01]  /*18a0*/  ULDC.64 UR4, c[0x4][0x70] ;  /* 0x01001c0000047ab9 */ /* 0x000fe20000000a00 */
[----:B------:R-:W-:Y:S02]  /*18b0*/  IMAD.U32 R10, RZ, RZ, UR6 ;  /* 0x00000006ff0a7e24 */ /* 0x000fe4000f8e00ff */
[----:B------:R-:W-:Y:S02]  /*18c0*/  IMAD.U32 R6, RZ, RZ, UR4 ;  /* 0x00000004ff067e24 */ /* 0x000fe4000f8e00ff */
[----:B------:R-:W-:-:S02]  /*18d0*/  IMAD.U32 R7, RZ, RZ, UR5 ;  /* 0x00000005ff077e24 */ /* 0x000fc4000f8e00ff */
[----:B------:R-:W-:Y:S02]  /*18e0*/  IMAD.U32 R11, RZ, RZ, UR7 ;  /* 0x00000007ff0b7e24 */ /* 0x000fe4000f8e00ff */
[----:B------:R-:W-:Y:S02]  /*18f0*/  IMAD.MOV.U32 R8, RZ, RZ, 0x1e1 ;  /* 0x000001e1ff087424 */ /* 0x000fe400078e00ff */
[----:B0-----:R-:W-:Y:S02]  /*1900*/  IMAD.MOV.U32 R12, RZ, RZ, 0x1 ;  /* 0x00000001ff0c7424 */ /* 0x001fe400078e00ff */
[----:B-1----:R-:W-:-:S07]  /*1910*/  IMAD.MOV.U32 R13, RZ, RZ, RZ ;  /* 0x000000ffff0d7224 */ /* 0x002fce00078e00ff */
[----:B------:R-:W-:-:S07]  /*1920*/  LEPC R20, `(.L_x_17) ;  /* 0x000000001014794e */ /* 0x000fce0000000000 */
[----:B--2--5:R-:W-:Y:S05]  /*1930*/  CALL.ABS.NOINC R14 ;  /* 0x000000000e007343 */ /* 0x024fea0003c00000 */
.L_x_17:
[----:B------:R-:W-:-:S13]  /*1940*/  ISETP.NE.AND P0, PT, R70, 0x3, PT ;  /* 0x000000034600780c */ /* 0x000fda0003f05270 */
[----:B------:R-:W-:Y:S05]  /*1950*/  @!P0 BRA `(.L_x_18) ;  /* 0x0000000000048947 */ /* 0x000fea0003800000 */
[----:B------:R-:W-:Y:S01]  /*1960*/  BPT.TRAP 0x1 ;  /* 0x000000040000795c */ /* 0x000fe20000300000 */
.L_x_18:
[----:B------:R-:W-:Y:S02]  /*1970*/  IMAD.U32 R3, RZ, RZ, UR39 ;  /* 0x00000027ff037e24 */ /* 0x000fe4000f8e00ff */
[----:B-1----:R-:W-:-:S03]  /*1980*/  IMAD.U32 R0, RZ, RZ, UR38 ;  /* 0x00000026ff007e24 */ /* 0x002fc6000f8e00ff */
[----:B------:R-:W-:Y:S02]  /*1990*/  LEA R3, R3, UR41, 0x3 ;  /* 0x0000002903037c11 */ /* 0x000fe4000f8e18ff */
[----:B------:R-:W-:-:S04]  /*19a0*/  SHF.L.U32 R0, R0, 0x1f, RZ ;  /* 0x0000001f00007819 */ /* 0x000fc800000006ff */
[----:B------:R1:W2:Y:S01]  /*19b0*/  SYNCS.PHASECHK.TRANS64.TRYWAIT P1, [R3+URZ], R0 ;  /* 0x00000000030075a7 */ /* 0x0002a2000802017f */
[----:B------:R-:W-:Y:S05]  /*19c0*/  @!P0 BRA `(.L_x_19) ;  /* 0x0000000000048947 */ /* 0x000fea0003800000 */
[----:B------:R-:W-:Y:S01]  /*19d0*/  BPT.TRAP 0x1 ;  /* 0x000000040000795c */ /* 0x000fe20000300000 */
.L_x_19:
[----:B--2---:R-:W-:Y:S05]  /*19e0*/  @P1 BRA `(.L_x_20) ;  /* 0x0000000000081947 */ /* 0x004fea0003800000 */
[----:B------:R-:W2:Y:S02]  /*19f0*/  SYNCS.PHASECHK.TRANS64.TRYWAIT P1, [R3+URZ], R0 ;  /* 0x00000000030075a7 */ /* 0x000ea4000802017f */
[----:B--2---:R-:W-:Y:S05]  /*1a00*/  @!P1 BRA `(.L_x_21) ;  /* 0x0000004c00989947 */ /* 0x004fea0003800000 */
.L_x_20:
[----:B------:R-:W-:Y:S05]  /*1a10*/  WARPSYNC.ALL ;  /* 0x0000000000007948 */ /* 0x000fea0003800000 */
[----:B------:R-:W-:Y:S01]  /*1a20*/  ULEA UR4, UR39, UR45, 0x8 ;  /* 0x0000002d27047291 */ /* 0x000fe2000f8e403f */
[----:B------:R-:W-:Y:S01]  /*1a30*/  WARPGROUP.ARRIVE ;  /* 0x00000000000079c5 */ /* 0x000fe20000000000 */
[----:B------:R-:W-:Y:S01]  /*1a40*/  ULEA UR6, UR39, UR44, 0x8 ;  /* 0x0000002c27067291 */ /* 0x000fe2000f8e403f */
[----:B-12---:R-:W-:Y:S01]  /*1a50*/  IMAD.U32 R0, RZ, RZ, UR43 ;  /* 0x0000002bff007e24 */ /* 0x006fe2000f8e00ff */
[----:B------:R-:W-:Y:S01]  /*1a60*/  UMOV UR5, 0x80000020 ;  /* 0x8000002000057882 */ /* 0x000fe20000000000 */
[----:B------:R-:W-:-:S03]  /*1a70*/  UMOV UR7, 0x80000020 ;  /* 0x8000002000077882 */ /* 0x000fc60000000000 */
[----:B------:R-:W-:-:S03]  /*1a80*/  ISETP.GE.AND P1, PT, R0, 0x1, PT ;  /* 0x000000010000780c */ /* 0x000fc60003f26270 */
[----:B------:R-:W-:Y:S01]  /*1a90*/  HGMMA.64x64x16.F32.BF16 R24, gdesc[UR4], RZ, !UPT, gsb0 ;  /* 0x00e00000041879f0 */ /* 0x000fe2000c0018ff */
[----:B------:R-:W-:Y:S02]  /*1aa0*/  UIADD3 UR4, UR4, 0x2, URZ ;  /* 0x0000000204047890 */ /* 0x000fe4000fffe03f */
[----:B------:R-:W-:Y:S01]  /*1ab0*/  UIADD3 UR6, UR6, 0x2, URZ ;  /* 0x0000000206067890 */ /* 0x000fe2000fffe03f */
[----:B------:R-:W-:Y:S01]  /*1ac0*/  UMOV UR5, 0x80000020 ;  /* 0x8000002000057882 */ /* 0x000fe20000000000 */
[----:B------:R-:W-:Y:S01]  /*1ad0*/  UMOV UR7, 0x80000020 ;  /* 0x8000002000077882 */ /* 0x000fe20000000000 */
[----:B------:R-:W-:Y:S02]  /*1ae0*/  WARPGROUP.DEPBAR.LE gsb0, 0x0 ;  /* 0x00008000000079c5 */ /* 0x000fe40000010000 */
[----:B------:R-:W-:-:S06]  /*1af0*/  WARPGROUP.ARRIVE ;  /* 0x00000000000079c5 */ /* 0x000fcc0000000000 */
[----:B------:R-:W-:Y:S03]  /*1b00*/  HGMMA.64x64x16.F32.BF16 R24, gdesc[UR4], R24, gsb0 ;  /* 0x00e00000041879f0 */ /* 0x000fe60008001818 */
[----:B------:R-:W-:Y:S02]  /*1b10*/  WARPGROUP.DEPBAR.LE gsb0, 0x0 ;  /* 0x00008000000079c5 */ /* 0x000fe40000010000 */
[----:B------:R-:W-:Y:S05]  /*1b20*/  @!P1 BRA `(.L_x_22) ;  /* 0x0000000000d09947 */ /* 0x000fea0003800000 */
[----:B------:R-:W-:Y:S01]  /*1b30*/  UIADD3 UR4, UR39, 0x1, URZ ;  /* 0x0000000127047890 */ /* 0x000fe2000fffe03f */
[----:B------:R-:W-:Y:S01]  /*1b40*/  IMAD.U32 R0, RZ, RZ, UR43 ;  /* 0x0000002bff007e24 */ /* 0x000fe2000f8e00ff */
[----:B------:R-:W-:Y:S02]  /*1b50*/  UMOV UR9, UR39 ;  /* 0x0000002700097c82 */ /* 0x000fe40008000000 */
[----:B------:R-:W-:-:S04]  /*1b60*/  UISETP.NE.AND UP0, UPT, UR4, 0x1c, UPT ;  /* 0x0000001c0400788c */ /* 0x000fc8000bf05270 */
[----:B------:R-:W-:Y:S02]  /*1b70*/  USEL UR5, URZ, 0x1, UP0 ;  /* 0x000000013f057887 */ /* 0x000fe40008000000 */
[----:B------:R-:W-:Y:S02]  /*1b80*/  USEL UR8, UR4, URZ, UP0 ;  /* 0x0000003f04087287 */ /* 0x000fe40008000000 */
[----:B------:R-:W-:-:S06]  /*1b90*/  ULOP3.LUT UR5, UR38, UR5, URZ, 0x3c, !UPT ;  /* 0x0000000526057292 */ /* 0x000fcc000f8e3c3f */
[----:B------:R-:W-:-:S07]  /*1ba0*/  IMAD.U32 R5, RZ, RZ, UR5 ;  /* 0x00000005ff057e24 */ /* 0x000fce000f8e00ff */
.L_x_29:
[----:B-12---:R-:W-:Y:S05]  /*1bb0*/  @!P0 BRA `(.L_x_23) ;  /* 0x0000000000048947 */ /* 0x006fea0003800000 */
[----:B------:R-:W-:Y:S01]  /*1bc0*/  BPT.TRAP 0x1 ;  /* 0x000000040000795c */ /* 0x000fe20000300000 */
.L_x_23:
[----:B------:R-:W-:Y:S01]  /*1bd0*/  ULEA UR4, UR8, UR41, 0x3 ;  /* 0x0000002908047291 */ /* 0x000fe2000f8e183f */
[----:B------:R-:W-:-:S08]  /*1be0*/  SHF.L.U32 R3, R5, 0x1f, RZ ;  /* 0x0000001f05037819 */ /* 0x000fd000000006ff */
[----:B------:R1:W2:Y:S01]  /*1bf0*/  SYNCS.PHASECHK.TRANS64.TRYWAIT P1, [UR4], R3 ;  /* 0x00000003ff0075a7 */ /* 0x0002a20008020144 */
[----:B------:R-:W-:Y:S05]  /*1c00*/  @!P0 BRA `(.L_x_24) ;  /* 0x0000000000048947 */ /* 0x000fea0003800000 */
[----:B------:R-:W-:Y:S01]  /*1c10*/  BPT.TRAP 0x1 ;  /* 0x000000040000795c */ /* 0x000fe20000300000 */
.L_x_24:
[----:B--2---:R-:W-:Y:S05]  /*1c20*/  @P1 BRA `(.L_x_25) ;  /* 0x0000000000081947 */ /* 0x004fea0003800000 */
[----:B------:R-:W2:Y:S02]  /*1c30*/  SYNCS.PHASECHK.TRANS64.TRYWAIT P1, [UR4], R3 ;  /* 0x00000003ff0075a7 */ /* 0x000ea40008020144 */
[----:B--2---:R-:W-:Y:S05]  /*1c40*/  @!P1 BRA `(.L_x_26) ;  /* 0x0000004c001c9947 */ /* 0x004fea0003800000 */
.L_x_25:
[----:B------:R-:W-:Y:S01]  /*1c50*/  ULEA UR4, UR8, UR45, 0x8 ;  /* 0x0000002d08047291 */ /* 0x000fe2000f8e403f */
[----:B------:R-:W-:Y:S01]  /*1c60*/  WARPGROUP.ARRIVE ;  /* 0x00000000000079c5 */ /* 0x000fe20000000000 */
[----:B------:R-:W-:Y:S01]  /*1c70*/  ULEA UR6, UR8, UR44, 0x8 ;  /* 0x0000002c08067291 */ /* 0x000fe2000f8e403f */
[----:B------:R-:W-:Y:S01]  /*1c80*/  UMOV UR5, 0x80000020 ;  /* 0x8000002000057882 */ /* 0x000fe20000000000 */
[----:B------:R-:W-:-:S07]  /*1c90*/  UMOV UR7, 0x80000020 ;  /* 0x8000002000077882 */ /* 0x000fce0000000000 */
[----:B------:R-:W-:Y:S01]  /*1ca0*/  HGMMA.64x64x16.F32.BF16 R24, gdesc[UR4], R24, gsb0 ;  /* 0x00e00000041879f0 */ /* 0x000fe20008001818 */
        /* <DEDUP_REMOVED lines=9> */
[----:B------:R-:W-:Y:S01]  /*1d40*/  BPT.TRAP 0x1 ;  /* 0x000000040000795c */ /* 0x000fe20000300000 */
.L_x_27:
[----:B------:R-:W-:Y:S01]  /*1d50*/  ULEA UR4, UR9, UR41, 0x3 ;  /* 0x0000002909047291 */ /* 0x000fe2000f8e183f */
[----:B------:R-:W-:-:S03]  /*1d60*/  ISETP.GT.U32.AND P1, PT, R16, 0x1, PT ;  /* 0x000000011000780c */ /* 0x000fc60003f24070 */
[----:B------:R-:W-:-:S04]  /*1d70*/  UIADD3 UR4, UR4, 0xe0, URZ ;  /* 0x000000e004047890 */ /* 0x000fc8000fffe03f */
[----:B------:R-:W-:-:S09]  /*1d80*/  UPRMT UR4, URZ, 0x654, UR4 ;  /* 0x000006543f047896 */ /* 0x000fd20008000004 */
[----:B------:R-:W-:Y:S01]  /*1d90*/  SYNCS.ARRIVE.TRANS64.RED.A1T0 RZ, [UR4], RZ ;  /* 0x000000ffffff79a7 */ /* 0x000fe20008100404 */
[----:B------:R-:W-:Y:S05]  /*1da0*/  @P1 BRA `(.L_x_28) ;  /* 0x0000000000041947 */ /* 0x000fea0003800000 */
[----:B------:R-:W-:Y:S01]  /*1db0*/  BPT.TRAP 0x1 ;  /* 0x000000040000795c */ /* 0x000fe20000300000 */
.L_x_28:
[----:B------:R-:W-:Y:S01]  /*1dc0*/  UIADD3 UR8, UR8, 0x1, URZ ;  /* 0x0000000108087890 */ /* 0x000fe2000fffe03f */
[C---:B------:R-:W-:Y:S01]  /*1dd0*/  ISETP.GT.AND P1, PT, R0.reuse, 0x1, PT ;  /* 0x000000010000780c */ /* 0x040fe20003f24270 */
[----:B------:R-:W-:Y:S01]  /*1de0*/  UIADD3 UR9, UR9, 0x1, URZ ;  /* 0x0000000109097890 */ /* 0x000fe2000fffe03f */
[----:B------:R-:W-:Y:S01]  /*1df0*/  VIADD R0, R0, 0xffffffff ;  /* 0xffffffff00007836 */ /* 0x000fe20000000000 */
[----:B------:R-:W-:Y:S02]  /*1e00*/  UISETP.NE.AND UP0, UPT, UR8, 0x1c, UPT ;  /* 0x0000001c0800788c */ /* 0x000fe4000bf05270 */
[----:B------:R-:W-:Y:S02]  /*1e10*/  UISETP.NE.AND UP1, UPT, UR9, 0x1c, UPT ;  /* 0x0000001c0900788c */ /* 0x000fe4000bf25270 */
[----:B------:R-:W-:Y:S02]  /*1e20*/  USEL UR4, URZ, 0x1, UP0 ;  /* 0x000000013f047887 */ /* 0x000fe40008000000 */
[----:B------:R-:W-:-:S02]  /*1e30*/  USEL UR8, UR8, URZ, UP0 ;  /* 0x0000003f08087287 */ /* 0x000fc40008000000 */
[----:B------:R-:W-:Y:S02]  /*1e40*/  USEL UR9, UR9, URZ, UP1 ;  /* 0x0000003f09097287 */ /* 0x000fe40008800000 */
[----:B------:R-:W-:Y:S01]  /*1e50*/  LOP3.LUT R5, R5, UR4, RZ, 0x3c, !PT ;  /* 0x0000000405057c12 */ /* 0x000fe2000f8e3cff */
[----:B------:R-:W-:Y:S09]  /*1e60*/  @P1 BRA `(.L_x_29) ;  /* 0xfffffffc00501947 */ /* 0x000ff2000383ffff */
.L_x_22:
[----:B------:R-:W3:Y:S01]  /*1e70*/  LDC R0, c[0x0][0x28c] ;  /* 0x0000a300ff007b82 */ /* 0x000ee20000000800 */
[----:B------:R4:W-:Y:S01]  /*1e80*/  SYNCS.ARRIVE.TRANS64.A1T0 RZ, [R62+UR47], RZ ;  /* 0x000000ff3eff79a7 */ /* 0x0009e2000810002f */
[----:B---3--:R-:W-:-:S13]  /*1e90*/  ISETP.GE.AND P1, PT, R0, 0x1, PT ;  /* 0x000000010000780c */ /* 0x008fda0003f26270 */
[----:B----4-:R-:W-:Y:S05]  /*1ea0*/  @!P1 BRA `(.L_x_30) ;  /* 0x0000000000349947 */ /* 0x010fea0003800000 */
[----:B------:R-:W-:Y:S05]  /*1eb0*/  @!P0 BRA `(.L_x_31) ;  /* 0x0000000000048947 */ /* 0x000fea0003800000 */
[----:B------:R-:W-:Y:S01]  /*1ec0*/  BPT.TRAP 0x1 ;  /* 0x000000040000795c */ /* 0x000fe20000300000 */
.L_x_31:
[----:B------:R-:W-:Y:S01]  /*1ed0*/  UIADD3 UR6, UR43, UR39, URZ ;  /* 0x000000272b067290 */ /* 0x000fe2000fffe03f */
[----:B------:R-:W-:-:S03]  /*1ee0*/  ISETP.GT.U32.AND P0, PT, R16, 0x1, PT ;  /* 0x000000011000780c */ /* 0x000fc60003f04070 */
[----:B------:R-:W-:-:S04]  /*1ef0*/  USHF.R.U32.HI UR4, URZ, 0x2, UR6 ;  /* 0x000000023f047899 */ /* 0x000fc80008011606 */
[----:B------:R-:W-:-:S04]  /*1f00*/  UIMAD.WIDE.U32 UR4, UR4, 0x24924925, URZ ;  /* 0x24924925040478a5 */ /* 0x000fc8000f8e003f */
[----:B------:R-:W-:-:S04]  /*1f10*/  UIMAD UR4, UR5, -0x1c, UR6 ;  /* 0xffffffe4050478a4 */ /* 0x000fc8000f8e0206 */
[----:B------:R-:W-:-:S04]  /*1f20*/  ULEA UR4, UR4, UR41, 0x3 ;  /* 0x0000002904047291 */ /* 0x000fc8000f8e183f */
[----:B------:R-:W-:-:S04]  /*1f30*/  UIADD3 UR4, UR4, 0xe0, URZ ;  /* 0x000000e004047890 */ /* 0x000fc8000fffe03f */
[----:B------:R-:W-:-:S09]  /*1f40*/  UPRMT UR4, URZ, 0x654, UR4 ;  /* 0x000006543f047896 */ /* 0x000fd20008000004 */
[----:B------:R-:W-:Y:S01]  /*1f50*/  SYNCS.ARRIVE.TRANS64.RED.A1T0 RZ, [UR4], RZ ;  /* 0x000000ffffff79a7 */ /* 0x000fe20008100404 */
[----:B------:R-:W-:Y:S05]  /*1f60*/  @P0 BRA `(.L_x_30) ;  /* 0x0000000000040947 */ /* 0x000fea0003800000 */
[----:B------:R-:W-:Y:S01]  /*1f70*/  BPT.TRAP 0x1 ;  /* 0x000000040000795c */ /* 0x000fe20000300000 */
.L_x_30:
[----:B------:R-:W-:Y:S01]  /*1f80*/  SHF.L.U32 R0, R71, 0x1f, RZ ;  /* 0x0000001f47007819 */ /* 0x000fe200000006ff */
[----:B------:R-:W-:Y:S01]  /*1f90*/  UIADD3 UR39, UR46, UR39, URZ ;  /* 0x000000272e277290 */ /* 0x000fe2000fffe03f */
[----:B------:R-:W3:Y:S01]  /*1fa0*/  LDC R7, c[0x0][0x288] ;  /* 0x0000a200ff077b82 */ /* 0x000ee20000000800 */
[----:B------:R-:W-:Y:S01]  /*1fb0*/  UISETP.GE.U32.AND UP1, UPT, UR46, 0x1c, UPT ;  /* 0x0000001c2e00788c */ /* 0x000fe2000bf26070 */
[----:B------:R-:W-:Y:S01]  /*1fc0*/  IMAD.SHL.U32 R8, R60, 0x2, RZ ;  /* 0x000000023c087824 */ /* 0x000fe200078e00ff */
[----:B------:R-:W-:Y:S02]  /*1fd0*/  UISETP.GT.U32.AND UP0, UPT, UR39, 0x1b, UPT ;  /* 0x0000001b2700788c */ /* 0x000fe4000bf04070 */
[----:B------:R-:W-:Y:S02]  /*1fe0*/  USHF.R.U32.HI UR4, URZ, 0x2, UR39 ;  /* 0x000000023f047899 */ /* 0x000fe40008011627 */
[----:B------:R-:W-:Y:S01]  /*1ff0*/  UISETP.LT.U32.AND UP0, UPT, UR46, 0x1c, UP0 ;  /* 0x0000001c2e00788c */ /* 0x000fe20008701070 */
[----:B------:R-:W4:Y:S01]  /*2000*/  SYNCS.PHASECHK.TRANS64.TRYWAIT P0, [R61+UR42+0x10], R0 ;  /* 0x000010003d0075a7 */ /* 0x000f22000800016a */
[----:B------:R-:W-:Y:S01]  /*2010*/  UIMAD.WIDE.U32 UR4, UR4, 0x24924925, URZ ;  /* 0x24924925040478a5 */ /* 0x000fe2000f8e003f */
[----:B------:R-:W-:Y:S01]  /*2020*/  SHF.R.S32.HI R9, RZ, 0x1f, R8 ;  /* 0x0000001fff097819 */ /* 0x000fe20000011408 */
[----:B------:R-:W-:-:S02]  /*2030*/  USEL UR6, URZ, 0x1, !UP0 ;  /* 0x000000013f067887 */ /* 0x000fc4000c000000 */
[----:B------:R-:W-:Y:S02]  /*2040*/  UIMAD UR39, UR5, -0x1c, UR39 ;  /* 0xffffffe4052778a4 */ /* 0x000fe4000f8e0227 */
[----:B------:R-:W-:-:S04]  /*2050*/  ULOP3.LUT UR38, UR38, UR6, URZ, 0x3c, !UPT ;  /* 0x0000000626267292 */ /* 0x000fc8000f8e3c3f */
[----:B------:R-:W-:Y:S01]  /*2060*/  @UP1 ULOP3.LUT UR38, UR38, 0x1, UR5, 0x78, !UPT ;  /* 0x0000000126261892 */ /* 0x000fe2000f8e7805 */
[----:B---34-:R-:W-:Y:S11]  /*2070*/  @!P0 BRA `(.L_x_32) ;  /* 0x0000004800288947 */ /* 0x018ff60003800000 */
.L_x_146:
[----:B---3--:R-:W-:Y:S01]  /*2080*/  IMAD.SHL.U32 R0, R19, 0x40, RZ ;  /* 0x0000004013007824 */ /* 0x008fe200078e00ff */
[----:B------:R-:W-:Y:S01]  /*2090*/  ULDC UR6, c[0x0][0x284] ;  /* 0x0000a10000067ab9 */ /* 0x000fe20000000800 */
[----:B------:R-:W-:Y:S01]  /*20a0*/  IMAD.SHL.U32 R14, R22, 0x40, RZ ;  /* 0x00000040160e7824 */ /* 0x000fe200078e00ff */
[----:B------:R-:W-:Y:S01]  /*20b0*/  SHF.R.S32.HI R11, RZ, 0x1f, R2 ;  /* 0x0000001fff0b7819 */ /* 0x000fe20000011402 */
[----:B------:R-:W-:Y:S01]  /*20c0*/  ULDC.64 UR4, c[0x0][0x5d0] ;  /* 0x0001740000047ab9 */ /* 0x000fe20000000a00 */
[----:B------:R-:W-:Y:S01]  /*20d0*/  ISETP.GE.AND P0, PT, R0, UR6, PT ;  /* 0x0000000600007c0c */ /* 0x000fe2000bf06270 */
[----:B--2---:R-:W-:Y:S01]  /*20e0*/  IMAD.WIDE.U32 R4, R2, UR4, R8 ;  /* 0x0000000402047c25 */ /* 0x004fe2000f8e0008 */
[----:B------:R-:W-:Y:S02]  /*20f0*/  SHF.R.S32.HI R15, RZ, 0x1f, R14 ;  /* 0x0000001fff0f7819 */ /* 0x000fe4000001140e */
[C---:B------:R-:W-:Y:S01]  /*2100*/  ISETP.GE.OR P0, PT, R14.reuse, R7, P0 ;  /* 0x000000070e00720c */ /* 0x040fe20000706670 */
[----:B-1----:R-:W-:Y:S01]  /*2110*/  IMAD R3, R11, UR4, RZ ;  /* 0x000000040b037c24 */ /* 0x002fe2000f8e02ff */
[----:B------:R-:W-:-:S03]  /*2120*/  IADD3 R4, P1, R14, R4, RZ ;  /* 0x000000040e047210 */ /* 0x000fc60007f3e0ff */
[----:B------:R-:W-:-:S05]  /*2130*/  IMAD R3, R2, UR5, R3 ;  /* 0x0000000502037c24 */ /* 0x000fca000f8e0203 */
[----:B------:R-:W-:-:S03]  /*2140*/  IADD3.X R5, R15, R5, R3, P1, !PT ;  /* 0x000000050f057210 */ /* 0x000fc60000ffe403 */
[----:B------:R-:W-:Y:S05]  /*2150*/  @P0 BRA `(.L_x_33) ;  /* 0x0000002000b00947 */ /* 0x000fea0003800000 */
[----:B------:R-:W1:Y:S01]  /*2160*/  LDC.64 R74, c[0x0][0x5c8] ;  /* 0x00017200ff4a7b82 */ /* 0x000e620000000a00 */
[----:B-----5:R-:W-:Y:S01]  /*2170*/  FSETP.NEU.AND P0, PT, R57, RZ, PT ;  /* 0x000000ff3900720b */ /* 0x020fe20003f0d000 */
[----:B------:R-:W-:Y:S01]  /*2180*/  IMAD R3, R60, -0x2, R7 ;  /* 0xfffffffe3c037824 */ /* 0x000fe200078e0207 */
[----:B------:R-:W-:Y:S01]  /*2190*/  BSSY B0, `(.L_x_33) ;  /* 0x0000228000007945 */ /* 0x000fe20003800000 */
[----:B------:R-:W-:-:S04]  /*21a0*/  IMAD.WIDE R66, R19, 0x40, R58 ;  /* 0x0000004013427825 */ /* 0x000fc800078e023a */
[----:B------:R-:W-:Y:S02]  /*21b0*/  IMAD.IADD R3, R3, 0x1, -R14 ;  /* 0x0000000103037824 */ /* 0x000fe400078e0a0e */
[----:B------:R-:W-:-:S03]  /*21c0*/  IMAD.IADD R0, R65, 0x1, -R0 ;  /* 0x0000000141007824 */ /* 0x000fc600078e0a00 */
[----:B------:R-:W-:-:S04]  /*21d0*/  ISETP.GT.AND P2, PT, R3, RZ, PT ;  /* 0x000000ff0300720c */ /* 0x000fc80003f44270 */
[----:B------:R-:W-:Y:S01]  /*21e0*/  ISETP.GT.AND P1, PT, R0, RZ, P2 ;  /* 0x000000ff0000720c */ /* 0x000fe20001724270 */
[-C--:B-1----:R-:W-:Y:S02]  /*21f0*/  IMAD R6, R67, R74.reuse, RZ ;  /* 0x0000004a43067224 */ /* 0x082fe400078e02ff */
[----:B------:R-:W-:-:S04]  /*2200*/  IMAD.WIDE.U32 R68, R66, R74, R4 ;  /* 0x0000004a42447225 */ /* 0x000fc800078e0004 */
[----:B------:R-:W-:-:S04]  /*2210*/  IMAD R5, R66, R75, R6 ;  /* 0x0000004b42057224 */ /* 0x000fc800078e0206 */
[----:B------:R-:W-:Y:S01]  /*2220*/  IMAD.IADD R7, R69, 0x1, R5 ;  /* 0x0000000145077824 */ /* 0x000fe200078e0205 */
[----:B------:R-:W-:Y:S06]  /*2230*/  @!P0 BRA `(.L_x_34) ;  /* 0x0000001400e48947 */ /* 0x000fec0003800000 */
[----:B------:R-:W1:Y:S01]  /*2240*/  LDC.64 R72, c[0x0][0x5b8] ;  /* 0x00016e00ff487b82 */ /* 0x000e620000000a00 */
[----:B------:R-:W-:-:S07]  /*2250*/  ULDC.64 UR4, c[0x0][0x5c0] ;  /* 0x0001700000047ab9 */ /* 0x000fce0000000a00 */
[----:B------:R-:W2:Y:S08]  /*2260*/  LDC.64 R76, c[0x0][0x5b0] ;  /* 0x00016c00ff4c7b82 */ /* 0x000eb00000000a00 */
[----:B------:R-:W0:Y:S01]  /*2270*/  LDC.64 R78, c[0x0][0x5a8] ;  /* 0x00016a00ff4e7b82 */ /* 0x000e220000000a00 */
[-C--:B-1----:R-:W-:Y:S02]  /*2280*/  IMAD R6, R11, R72.reuse, RZ ;  /* 0x000000480b067224 */ /* 0x082fe400078e02ff */
[----:B------:R-:W-:-:S04]  /*2290*/  IMAD.WIDE.U32 R4, R2, R72, R8 ;  /* 0x0000004802047225 */ /* 0x000fc800078e0008 */
[----:B------:R-:W-:Y:S01]  /*22a0*/  IMAD R69, R2, R73, R6 ;  /* 0x0000004902457224 */ /* 0x000fe200078e0206 */
[----:B------:R-:W-:Y:S01]  /*22b0*/  IADD3 R10, P0, R14, R4, RZ ;  /* 0x000000040e0a7210 */ /* 0x000fe20007f1e0ff */
[----:B--2---:R-:W-:-:S03]  /*22c0*/  IMAD R4, R67, R76, RZ ;  /* 0x0000004c43047224 */ /* 0x004fc600078e02ff */
[----:B------:R-:W-:Y:S01]  /*22d0*/  IADD3.X R11, R15, R5, R69, P0, !PT ;  /* 0x000000050f0b7210 */ /* 0x000fe200007fe445 */
[C---:B------:R-:W-:Y:S02]  /*22e0*/  IMAD R73, R66.reuse, R77, R4 ;  /* 0x0000004d42497224 */ /* 0x040fe400078e0204 */
[----:B------:R-:W-:-:S04]  /*22f0*/  IMAD.WIDE.U32 R4, R66, R76, R10 ;  /* 0x0000004c42047225 */ /* 0x000fc800078e000a */
[----:B------:R-:W-:Y:S01]  /*2300*/  IMAD.IADD R5, R5, 0x1, R73 ;  /* 0x0000000105057824 */ /* 0x000fe200078e0249 */
[----:B0-----:R-:W-:-:S04]  /*2310*/  LEA R12, P0, R4, R78, 0x1 ;  /* 0x0000004e040c7211 */ /* 0x001fc800078008ff */
[----:B------:R-:W-:-:S05]  /*2320*/  LEA.HI.X R13, R4, R79, R5, 0x1, P0 ;  /* 0x0000004f040d7211 */ /* 0x000fca00000f0c05 */
[----:B------:R-:W2:Y:S01]  /*2330*/  @P1 LDG.E.LTC128B.U16 R19, desc[UR36][R12.64] ;  /* 0x000000240c131981 */ /* 0x000ea2000c1e1520 */
[----:B------:R-:W-:Y:S01]  /*2340*/  IMAD.WIDE.U32 R4, R66, R76, R14 ;  /* 0x0000004c42047225 */ /* 0x000fe200078e000e */
[----:B------:R-:W-:Y:S02]  /*2350*/  BSSY B1, `(.L_x_35) ;  /* 0x0000015000017945 */ /* 0x000fe40003800000 */
[----:B------:R-:W-:-:S04]  /*2360*/  IADD3 R20, P0, R8, R4, RZ ;  /* 0x0000000408147210 */ /* 0x000fc80007f1e0ff */
[----:B------:R-:W-:Y:S02]  /*2370*/  IADD3.X R21, R9, R73, R5, P0, !PT ;  /* 0x0000004909157210 */ /* 0x000fe400007fe405 */
[----:B------:R-:W-:Y:S01]  /*2380*/  LEA R6, P0, R68, UR4, 0x1 ;  /* 0x0000000444067c11 */ /* 0x000fe2000f8008ff */
[----:B------:R-:W-:-:S03]  /*2390*/  IMAD.WIDE.U32 R20, R2, R72, R20 ;  /* 0x0000004802147225 */ /* 0x000fc600078e0014 */
[----:B------:R-:W-:Y:S02]  /*23a0*/  LEA.HI.X R7, R68, UR5, R7, 0x1, P0 ;  /* 0x0000000544077c11 */ /* 0x000fe400080f0c07 */
[----:B------:R-:W-:-:S04]  /*23b0*/  ISETP.GT.AND P0, PT, R3, 0x1, PT ;  /* 0x000000010300780c */ /* 0x000fc80003f04270 */
[----:B------:R-:W-:Y:S01]  /*23c0*/  ISETP.GT.AND P3, PT, R0, RZ, P0 ;  /* 0x000000ff0000720c */ /* 0x000fe20000764270 */
[----:B--2---:R-:W-:-:S04]  /*23d0*/  IMAD.U32 R4, R19, 0x10000, RZ ;  /* 0x0001000013047824 */ /* 0x004fc800078e00ff */
[----:B------:R-:W-:Y:S01]  /*23e0*/  FMUL R5, R4, R57 ;  /* 0x0000003904057220 */ /* 0x000fe20000400000 */
[----:B------:R-:W-:-:S03]  /*23f0*/  LEA R4, P4, R20, R78, 0x1 ;  /* 0x0000004e14047211 */ /* 0x000fc600078808ff */
[----:B------:R-:W-:-:S05]  /*2400*/  FFMA R5, R24, R56, R5 ;  /* 0x0000003818057223 */ /* 0x000fca0000000005 */
[----:B------:R-:W-:Y:S01]  /*2410*/  F2FP.BF16.F32.PACK_AB R12, RZ, R5 ;  /* 0x00000005ff0c723e */ /* 0x000fe200000010ff */
[----:B------:R-:W-:-:S03]  /*2420*/  IMAD.IADD R5, R69, 0x1, R21 ;  /* 0x0000000145057824 */ /* 0x000fc600078e0215 */
[----:B------:R-:W-:Y:S01]  /*2430*/  PRMT R13, R12, 0x7610, R13 ;  /* 0x000076100c0d7816 */ /* 0x000fe2000000000d */
[----:B------:R-:W-:Y:S01]  /*2440*/  IMAD.SHL.U32 R12, R76, 0x8, RZ ;  /* 0x000000084c0c7824 */ /* 0x000fe200078e00ff */
[----:B------:R-:W-:-:S03]  /*2450*/  LEA.HI.X R5, R20, R79, R5, 0x1, P4 ;  /* 0x0000004f14057211 */ /* 0x000fc600020f0c05 */
[----:B------:R0:W-:Y:S02]  /*2460*/  @P1 STG.E.U16 desc[UR36][R6.64], R13 ;  /* 0x0000000d06001986 */ /* 0x0001e4000c101524 */
[----:B0-----:R-:W-:Y:S01]  /*2470*/  SHF.L.U64.HI R13, R76, 0x3, R77 ;  /* 0x000000034c0d7819 */ /* 0x001fe2000001024d */
[----:B------:R-:W-:Y:S06]  /*2480*/  @!P3 BRA `(.L_x_36) ;  /* 0x000000000004b947 */ /* 0x000fec0003800000 */
[----:B------:R0:W5:Y:S02]  /*2490*/  LDG.E.LTC128B.U16 R19, desc[UR36][R4.64+0x2] ;  /* 0x0000022404137981 */ /* 0x000164000c1e1520 */
.L_x_36:
[----:B------:R-:W-:Y:S05]  /*24a0*/  BSYNC B1 ;  /* 0x0000000000017941 */ /* 0x000fea0003800000 */
.L_x_35:
[----:B------:R-:W-:Y:S01]  /*24b0*/  IMAD.WIDE.U32 R66, R66, R76, R12 ;  /* 0x0000004c42427225 */ /* 0x000fe200078e000c */
[----:B------:R-:W-:-:S03]  /*24c0*/  ISETP.GT.AND P2, PT, R0, 0x8, P2 ;  /* 0x000000080000780c */ /* 0x000fc60001744270 */
[----:B-----5:R-:W-:Y:S01]  /*24d0*/  IMAD.U32 R20, R19, 0x10000, RZ ;  /* 0x0001000013147824 */ /* 0x020fe200078e00ff */
[----:B------:R-:W-:Y:S01]  /*24e0*/  IADD3 R10, P1, R10, R66, RZ ;  /* 0x000000420a0a7210 */ /* 0x000fe20007f3e0ff */
[----:B------:R-:W-:Y:S02]  /*24f0*/  IMAD.IADD R73, R73, 0x1, R67 ;  /* 0x0000000149497824 */ /* 0x000fe400078e0243 */
[----:B------:R-:W-:Y:S02]  /*2500*/  FMUL R20, R20, R57 ;  /* 0x0000003914147220 */ /* 0x000fe40000400000 */
[----:B------:R-:W-:Y:S01]  /*2510*/  IMAD.X R11, R73, 0x1, R11, P1 ;  /* 0x00000001490b7824 */ /* 0x000fe200008e060b */
[----:B------:R-:W-:Y:S01]  /*2520*/  LEA R12, P1, R10, R78, 0x1 ;  /* 0x0000004e0a0c7211 */ /* 0x000fe200078208ff */
[----:B------:R-:W-:-:S03]  /*2530*/  FFMA R20, R25, R56, R20 ;  /* 0x0000003819147223 */ /* 0x000fc60000000014 */
[----:B------:R-:W-:Y:S02]  /*2540*/  LEA.HI.X R13, R10, R79, R11, 0x1, P1 ;  /* 0x0000004f0a0d7211 */ /* 0x000fe400008f0c0b */
[----:B------:R-:W-:-:S05]  /*2550*/  F2FP.BF16.F32.PACK_AB R20, RZ, R20 ;  /* 0x00000014ff14723e */ /* 0x000fca00000010ff */
[----:B------:R1:W-:Y:S04]  /*2560*/  @P3 STG.E.U16 desc[UR36][R6.64+0x2], R20 ;  /* 0x0000021406003986 */ /* 0x0003e8000c101524 */
[----:B------:R-:W2:Y:S01]  /*2570*/  @P2 LDG.E.LTC128B.U16 R19, desc[UR36][R12.64] ;  /* 0x000000240c132981 */ /* 0x000ea2000c1e1520 */
[----:B------:R-:W-:Y:S01]  /*2580*/  IADD3 R14, P1, P3, R8, R66, R14 ;  /* 0x00000042080e7210 */ /* 0x000fe20007b3e00e */
[----:B------:R-:W-:Y:S01]  /*2590*/  BSSY B1, `(.L_x_37) ;  /* 0x0000011000017945 */ /* 0x000fe20003800000 */
[C---:B------:R-:W-:Y:S02]  /*25a0*/  SHF.L.U64.HI R11, R74.reuse, 0x4, R75 ;  /* 0x000000044a0b7819 */ /* 0x040fe4000001024b */
[----:B------:R-:W-:Y:S02]  /*25b0*/  IADD3.X R15, R9, R73, R15, P1, P3 ;  /* 0x00000049090f7210 */ /* 0x000fe40000fe640f */
[----:B------:R-:W-:-:S02]  /*25c0*/  LEA R10, P1, R74, R6, 0x4 ;  /* 0x000000064a0a7211 */ /* 0x000fc400078220ff */
[----:B------:R-:W-:Y:S01]  /*25d0*/  ISETP.GT.AND P0, PT, R0, 0x8, P0 ;  /* 0x000000080000780c */ /* 0x000fe20000704270 */
[----:B------:R-:W-:-:S04]  /*25e0*/  IMAD.WIDE.U32 R14, R2, R72, R14 ;  /* 0x00000048020e7225 */ /* 0x000fc800078e000e */
[----:B------:R-:W-:Y:S02]  /*25f0*/  IMAD.X R11, R11, 0x1, R7, P1 ;  /* 0x000000010b0b7824 */ /* 0x000fe400008e0607 */
[----:B------:R-:W-:Y:S02]  /*2600*/  IMAD.IADD R2, R69, 0x1, R15 ;  /* 0x0000000145027824 */ /* 0x000fe400078e020f */
[----:B--2---:R-:W-:-:S04]  /*2610*/  IMAD.U32 R8, R19, 0x10000, RZ ;  /* 0x0001000013087824 */ /* 0x004fc800078e00ff */
[----:B------:R-:W-:Y:S01]  /*2620*/  FMUL R9, R8, R57 ;  /* 0x0000003908097220 */ /* 0x000fe20000400000 */
[----:B------:R-:W-:-:S03]  /*2630*/  LEA R8, P3, R14, R78, 0x1 ;  /* 0x0000004e0e087211 */ /* 0x000fc600078608ff */
[----:B------:R-:W-:-:S05]  /*2640*/  FFMA R9, R26, R56, R9 ;  /* 0x000000381a097223 */ /* 0x000fca0000000009 */
[----:B------:R-:W-:Y:S02]  /*2650*/  F2FP.BF16.F32.PACK_AB R12, RZ, R9 ;  /* 0x00000009ff0c723e */ /* 0x000fe400000010ff */
[----:B------:R-:W-:-:S03]  /*2660*/  LEA.HI.X R9, R14, R79, R2, 0x1, P3 ;  /* 0x0000004f0e097211 */ /* 0x000fc600018f0c02 */
[----:B------:R1:W-:Y:S01]  /*2670*/  @P2 STG.E.U16 desc[UR36][R10.64], R12 ;  /* 0x0000000c0a002986 */ /* 0x0003e2000c101524 */
[----:B------:R-:W-:Y:S05]  /*2680*/  @!P0 BRA `(.L_x_38) ;  /* 0x0000000000048947 */ /* 0x000fea0003800000 */
[----:B------:R2:W5:Y:S02]  /*2690*/  LDG.E.LTC128B.U16 R19, desc[UR36][R8.64+0x2] ;  /* 0x0000022408137981 */ /* 0x000564000c1e1520 */
.L_x_38:
[----:B------:R-:W-:Y:S05]  /*26a0*/  BSYNC B1 ;  /* 0x0000000000017941 */ /* 0x000fea0003800000 */
.L_x_37:
[----:B-----5:R-:W-:Y:S01]  /*26b0*/  IMAD.U32 R2, R19, 0x10000, RZ ;  /* 0x0001000013027824 */ /* 0x020fe200078e00ff */
[----:B------:R-:W-:Y:S01]  /*26c0*/  ISETP.GT.AND P1, PT, R3, 0x8, PT ;  /* 0x000000080300780c */ /* 0x000fe20003f24270 */
[----:B------:R-:W-:Y:S02]  /*26d0*/  BSSY B1, `(.L_x_39) ;  /* 0x0000008000017945 */ /* 0x000fe40003800000 */
[----:B------:R-:W-:Y:S01]  /*26e0*/  FMUL R2, R2, R57 ;  /* 0x0000003902027220 */ /* 0x000fe20000400000 */
[----:B------:R-:W-:-:S03]  /*26f0*/  ISETP.GT.AND P2, PT, R0, RZ, P1 ;  /* 0x000000ff0000720c */ /* 0x000fc60000f44270 */
[----:B------:R-:W-:-:S05]  /*2700*/  FFMA R2, R27, R56, R2 ;  /* 0x000000381b027223 */ /* 0x000fca0000000002 */
[----:B------:R-:W-:-:S05]  /*2710*/  F2FP.BF16.F32.PACK_AB R2, RZ, R2 ;  /* 0x00000002ff02723e */ /* 0x000fca00000010ff */
[----:B------:R3:W-:Y:S01]  /*2720*/  @P0 STG.E.U16 desc[UR36][R10.64+0x2], R2 ;  /* 0x000002020a000986 */ /* 0x0007e2000c101524 */
[----:B------:R-:W-:Y:S05]  /*2730*/  @!P2 BRA `(.L_x_40) ;  /* 0x000000000004a947 */ /* 0x000fea0003800000 */
[----:B------:R4:W5:Y:S02]  /*2740*/  LDG.E.LTC128B.U16 R19, desc[UR36][R4.64+0x10] ;  /* 0x0000102404137981 */ /* 0x000964000c1e1520 */
.L_x_40:
[----:B------:R-:W-:Y:S05]  /*2750*/  BSYNC B1 ;  /* 0x0000000000017941 */ /* 0x000fea0003800000 */
.L_x_39:
[----:B---3-5:R-:W-:Y:S01]  /*2760*/  IMAD.U32 R2, R19, 0x10000, RZ ;  /* 0x0001000013027824 */ /* 0x028fe200078e00ff */
        /* <DEDUP_REMOVED lines=9> */
.L_x_42:
[----:B------:R-:W-:Y:S05]  /*2800*/  BSYNC B1 ;  /* 0x0000000000017941 */ /* 0x000fea0003800000 */
.L_x_41:
[----:B-----5:R-:W-:Y:S01]  /*2810*/  IMAD.U32 R2, R19, 0x10000, RZ ;  /* 0x0001000013027824 */ /* 0x020fe200078e00ff */
[----:B------:R-:W-:Y:S01]  /*2820*/  ISETP.GT.AND P1, PT, R0, 0x8, P1 ;  /* 0x000000080000780c */ /* 0x000fe20000f24270 */
[----:B------:R-:W-:Y:S02]  /*2830*/  BSSY B1, `(.L_x_43) ;  /* 0x0000007000017945 */ /* 0x000fe40003800000 */
[----:B------:R-:W-:-:S04]  /*2840*/  FMUL R2, R2, R57 ;  /* 0x0000003902027220 */ /* 0x000fc80000400000 */
[----:B------:R-:W-:-:S05]  /*2850*/  FFMA R2, R29, R56, R2 ;  /* 0x000000381d027223 */ /* 0x000fca0000000002 */
[----:B------:R-:W-:-:S05]  /*2860*/  F2FP.BF16.F32.PACK_AB R2, RZ, R2 ;  /* 0x00000002ff02723e */ /* 0x000fca00000010ff */
[----:B------:R0:W-:Y:S01]  /*2870*/  @P3 STG.E.U16 desc[UR36][R6.64+0x12], R2 ;  /* 0x0000120206003986 */ /* 0x0001e2000c101524 */
[----:B------:R-:W-:Y:S05]  /*2880*/  @!P1 BRA `(.L_x_44) ;  /* 0x0000000000049947 */ /* 0x000fea0003800000 */
[----:B------:R0:W5:Y:S02]  /*2890*/  LDG.E.LTC128B.U16 R19, desc[UR36][R8.64+0x10] ;  /* 0x0000102408137981 */ /* 0x000164000c1e1520 */
.L_x_44:
[----:B------:R-:W-:Y:S05]  /*28a0*/  BSYNC B1 ;  /* 0x0000000000017941 */ /* 0x000fea0003800000 */
.L_x_43:
[----:B0----5:R-:W-:Y:S01]  /*28b0*/  IMAD.U32 R2, R19, 0x10000, RZ ;  /* 0x0001000013027824 */ /* 0x021fe200078e00ff */
[----:B------:R-:W-:Y:S01]  /*28c0*/  ISETP.GT.AND P0, PT, R0, 0x8, P0 ;  /* 0x000000080000780c */ /* 0x000fe20000704270 */
[----:B------:R-:W-:Y:S02]  /*28d0*/  BSSY B1, `(.L_x_45) ;  /* 0x0000007000017945 */ /* 0x000fe40003800000 */
[----:B---3--:R-:W-:-:S04]  /*28e0*/  FMUL R13, R2, R57 ;  /* 0x00000039020d7220 */ /* 0x008fc80000400000 */
[----:B------:R-:W-:-:S05]  /*28f0*/  FFMA R13, R30, R56, R13 ;  /* 0x000000381e0d7223 */ /* 0x000fca000000000d */
[----:B------:R-:W-:-:S05]  /*2900*/  F2FP.BF16.F32.PACK_AB R13, RZ, R13 ;  /* 0x0000000dff0d723e */ /* 0x000fca00000010ff */
[----:B------:R0:W-:Y:S01]  /*2910*/  @P1 STG.E.U16 desc[UR36][R10.64+0x10], R13 ;  /* 0x0000100d0a001986 */ /* 0x0001e2000c101524 */
[----:B------:R-:W-:Y:S05]  /*2920*/  @!P0 BRA `(.L_x_46) ;  /* 0x0000000000048947 */ /* 0x000fea0003800000 */
[----:B------:R3:W5:Y:S02]  /*2930*/  LDG.E.LTC128B.U16 R19, desc[UR36][R8.64+0x12] ;  /* 0x0000122408137981 */ /* 0x000764000c1e1520 */
.L_x_46:
[----:B------:R-:W-:Y:S05]  /*2940*/  BSYNC B1 ;  /* 0x0000000000017941 */ /* 0x000fea0003800000 */
.L_x_45:
        /* <DEDUP_REMOVED lines=10> */
.L_x_48:
[----:B------:R-:W-:Y:S05]  /*29f0*/  BSYNC B1 ;  /* 0x0000000000017941 */ /* 0x000fea0003800000 */
.L_x_47:
[----:B0----5:R-:W-:Y:S01]  /*2a00*/  IMAD.U32 R2, R19, 0x10000, RZ ;  /* 0x0001000013027824 */ /* 0x021fe200078e00ff */
        /* <DEDUP_REMOVED lines=9> */
.L_x_50:
[----:B------:R-:W-:Y:S05]  /*2aa0*/  BSYNC B1 ;  /* 0x0000000000017941 */ /* 0x000fea0003800000 */
.L_x_49:
        /* <DEDUP_REMOVED lines=9> */
.L_x_52:
[----:B------:R-:W-:Y:S05]  /*2b40*/  BSYNC B1 ;  /* 0x0000000000017941 */ /* 0x000fea0003800000 */
.L_x_51:
[----:B0----5:R-:W-:Y:S01]  /*2b50*/  IMAD.U32 R2, R19, 0x10000, RZ ;  /* 0x0001000013027824 */ /* 0x021fe200078e00ff */
        /* <DEDUP_REMOVED lines=8> */
.L_x_54:
[----:B------:R-:W-:Y:S05]  /*2be0*/  BSYNC B1 ;  /* 0x0000000000017941 */ /* 0x000fea0003800000 */
.L_x_53:
        /* <DEDUP_REMOVED lines=10> */
.L_x_56:
[----:B------:R-:W-:Y:S05]  /*2c90*/  BSYNC B1 ;  /* 0x0000000000017941 */ /* 0x000fea0003800000 */
.L_x_55:
        /* <DEDUP_REMOVED lines=10> */
.L_x_58:
[----:B------:R-:W-:Y:S05]  /*2d40*/  BSYNC B1 ;  /* 0x0000000000017941 */ /* 0x000fea0003800000 */
.L_x_57:
        /* <DEDUP_REMOVED lines=9> */
.L_x_60:
[----:B------:R-:W-:Y:S05]  /*2de0*/  BSYNC B1 ;  /* 0x0000000000017941 */ /* 0x000fea0003800000 */
.L_x_59:
        /* <DEDUP_REMOVED lines=9> */
.L_x_62:
[----:B------:R-:W-:Y:S05]  /*2e80*/  BSYNC B1 ;  /* 0x0000000000017941 */ /* 0x000fea0003800000 */
.L_x_61:
        /* <DEDUP_REMOVED lines=10> */
.L_x_64:
[----:B------:R-:W-:Y:S05]  /*2f30*/  BSYNC B1 ;  /* 0x0000000000017941 */ /* 0x000fea0003800000 */
.L_x_63:
        /* <DEDUP_REMOVED lines=10> */
.L_x_66:
[----:B------:R-:W-:Y:S05]  /*2fe0*/  BSYNC B1 ;  /* 0x0000000000017941 */ /* 0x000fea0003800000 */
.L_x_65:
        /* <DEDUP_REMOVED lines=9> */
.L_x_68:
[----:B------:R-:W-:Y:S05]  /*3080*/  BSYNC B1 ;  /* 0x0000000000017941 */ /* 0x000fea0003800000 */
.L_x_67:
        /* <DEDUP_REMOVED lines=9> */
.L_x_70:
[----:B------:R-:W-:Y:S05]  /*3120*/  BSYNC B1 ;  /* 0x0000000000017941 */ /* 0x000fea0003800000 */
.L_x_69:
        /* <DEDUP_REMOVED lines=10> */
.L_x_72:
[----:B------:R-:W-:Y:S05]  /*31d0*/  BSYNC B1 ;  /* 0x0000000000017941 */ /* 0x000fea0003800000 */
.L_x_71:
        /* <DEDUP_REMOVED lines=10> */
.L_x_74:
[----:B------:R-:W-:Y:S05]  /*3280*/  BSYNC B1 ;  /* 0x0000000000017941 */ /* 0x000fea0003800000 */
.L_x_73:
        /* <DEDUP_REMOVED lines=9> */
.L_x_76:
[----:B------:R-:W-:Y:S05]  /*3320*/  BSYNC B1 ;  /* 0x0000000000017941 */ /* 0x000fea0003800000 */
.L_x_75:
        /* <DEDUP_REMOVED lines=9> */
.L_x_78:
[----:B------:R-:W-:Y:S05]  /*33c0*/  BSYNC B1 ;  /* 0x0000000000017941 */ /* 0x000fea0003800000 */
.L_x_77:
        /* <DEDUP_REMOVED lines=10> */
.L_x_80:
[----:B------:R-:W-:Y:S05]  /*3470*/  BSYNC B1 ;  /* 0x0000000000017941 */ /* 0x000fea0003800000 */
.L_x_79:
        /* <DEDUP_REMOVED lines=10> */
.L_x_82:
[----:B------:R-:W-:Y:S05]  /*3520*/  BSYNC B1 ;  /* 0x0000000000017941 */ /* 0x000fea0003800000 */
.L_x_81:
        /* <DEDUP_REMOVED lines=9> */
.L_x_84:
[----:B------:R-:W-:Y:S05]  /*35c0*/  BSYNC B1 ;  /* 0x0000000000017941 */ /* 0x000fea0003800000 */
.L_x_83:
        /* <DEDUP_REMOVED lines=9> */
.L_x_86:
[----:B------:R-:W-:Y:S05]  /*3660*/  BSYNC B1 ;  /* 0x0000000000017941 */ /* 0x000fea0003800000 */
.L_x_85:
        /* <DEDUP_REMOVED lines=10> */
.L_x_88:
[----:B------:R-:W-:Y:S05]  /*3710*/  BSYNC B1 ;  /* 0x0000000000017941 */ /* 0x000fea0003800000 */
.L_x_87:
[----:B0----5:R-:W-:Y:S01]  /*3720*/  IMAD.U32 R2, R19, 0x10000, RZ ;  /* 0x0001000013027824 */ /* 0x021fe200078e00ff */
[----:B------:R-:W-:Y:S01]  /*3730*/  ISETP.GT.AND P0, PT, R3, 0x39, PT ;  /* 0x000000390300780c */ /* 0x000fe20003f04270 */
[----:B------:R-:W-:Y:S01]  /*3740*/  @P2 IMAD.MOV.U32 R3, RZ, RZ, R7 ;  /* 0x000000ffff032224 */ /* 0x000fe200078e0007 */
[----:B------:R-:W-:Y:S01]  /*3750*/  BSSY B1, `(.L_x_89) ;  /* 0x0000009000017945 */ /* 0x000fe20003800000 */
[----:B------:R-:W-:Y:S01]  /*3760*/  FMUL R13, R2, R57 ;  /* 0x00000039020d7220 */ /* 0x000fe20000400000 */
[----:B------:R-:W-:Y:S01]  /*3770*/  @P2 IMAD.MOV.U32 R2, RZ, RZ, R6 ;  /* 0x000000ffff022224 */ /* 0x000fe200078e0006 */
[----:B------:R-:W-:Y:S02]  /*3780*/  ISETP.GT.AND P3, PT, R0, RZ, P0 ;  /* 0x000000ff0000720c */ /* 0x000fe40000764270 */
[----:B------:R-:W-:-:S05]  /*3790*/  FFMA R13, R52, R56, R13 ;  /* 0x00000038340d7223 */ /* 0x000fca000000000d */
[----:B------:R-:W-:-:S05]  /*37a0*/  F2FP.BF16.F32.PACK_AB R13, RZ, R13 ;  /* 0x0000000dff0d723e */ /* 0x000fca00000010ff */
[----:B------:R0:W-:Y:S01]  /*37b0*/  @P2 STG.E.U16 desc[UR36][R2.64+0x70], R13 ;  /* 0x0000700d02002986 */ /* 0x0001e2000c101524 */
[----:B------:R-:W-:Y:S05]  /*37c0*/  @!P3 BRA `(.L_x_90) ;  /* 0x000000000004b947 */ /* 0x000fea0003800000 */
[----:B------:R0:W5:Y:S02]  /*37d0*/  LDG.E.LTC128B.U16 R19, desc[UR36][R4.64+0x72] ;  /* 0x0000722404137981 */ /* 0x000164000c1e1520 */
.L_x_90:
[----:B------:R-:W-:Y:S05]  /*37e0*/  BSYNC B1 ;  /* 0x0000000000017941 */ /* 0x000fea0003800000 */
.L_x_89:
        /* <DEDUP_REMOVED lines=9> */
.L_x_92:
[----:B------:R-:W-:Y:S05]  /*3880*/  BSYNC B1 ;  /* 0x0000000000017941 */ /* 0x000fea0003800000 */
.L_x_91:
[----:B0----5:R-:W-:Y:S01]  /*3890*/  IMAD.U32 R2, R19, 0x10000, RZ ;  /* 0x0001000013027824 */ /* 0x021fe200078e00ff */
[----:B------:R-:W-:Y:S01]  /*38a0*/  ISETP.GT.AND P0, PT, R0, 0x8, P0 ;  /* 0x000000080000780c */ /* 0x000fe20000704270 */
[----:B------:R-:W-:Y:S02]  /*38b0*/  BSSY B1, `(.L_x_93) ;  /* 0x000000a000017945 */ /* 0x000fe40003800000 */
[----:B------:R-:W-:Y:S01]  /*38c0*/  FMUL R3, R2, R57 ;  /* 0x0000003902037220 */ /* 0x000fe20000400000 */
[----:B------:R-:W-:-:S03]  /*38d0*/  @P1 IMAD.MOV.U32 R2, RZ, RZ, R10 ;  /* 0x000000ffff021224 */ /* 0x000fc600078e000a */
[----:B------:R-:W-:-:S05]  /*38e0*/  FFMA R3, R54, R56, R3 ;  /* 0x0000003836037223 */ /* 0x000fca0000000003 */
[----:B------:R-:W-:-:S04]  /*38f0*/  F2FP.BF16.F32.PACK_AB R3, RZ, R3 ;  /* 0x00000003ff03723e */ /* 0x000fc800000010ff */
[----:B----4-:R-:W-:Y:S01]  /*3900*/  PRMT R4, R3, 0x7610, R4 ;  /* 0x0000761003047816 */ /* 0x010fe20000000004 */
[----:B------:R-:W-:-:S05]  /*3910*/  @P1 IMAD.MOV.U32 R3, RZ, RZ, R11 ;  /* 0x000000ffff031224 */ /* 0x000fca00078e000b */
[----:B------:R0:W-:Y:S01]  /*3920*/  @P1 STG.E.U16 desc[UR36][R2.64+0x70], R4 ;  /* 0x0000700402001986 */ /* 0x0001e2000c101524 */
[----:B------:R-:W-:Y:S05]  /*3930*/  @!P0 BRA `(.L_x_94) ;  /* 0x0000000000048947 */ /* 0x000fea0003800000 */
[----:B------:R4:W5:Y:S02]  /*3940*/  LDG.E.LTC128B.U16 R19, desc[UR36][R8.64+0x72] ;  /* 0x0000722408137981 */ /* 0x000964000c1e1520 */
.L_x_94:
[----:B------:R-:W-:Y:S05]  /*3950*/  BSYNC B1 ;  /* 0x0000000000017941 */ /* 0x000fea0003800000 */
.L_x_93:
[----:B------:R-:W-:Y:S05]  /*3960*/  @!P0 BRA `(.L_x_95) ;  /* 0x0000000800a88947 */ /* 0x000fea0003800000 */
[----:B-----5:R-:W-:-:S04]  /*3970*/  IMAD.U32 R0, R19, 0x10000, RZ ;  /* 0x0001000013007824 */ /* 0x020fc800078e00ff */
[----:B------:R-:W-:-:S04]  /*3980*/  FMUL R0, R0, R57 ;  /* 0x0000003900007220 */ /* 0x000fc80000400000 */
[----:B------:R-:W-:-:S05]  /*3990*/  FFMA R0, R55, R56, R0 ;  /* 0x0000003837007223 */ /* 0x000fca0000000000 */
[----:B------:R-:W-:-:S05]  /*39a0*/  F2FP.BF16.F32.PACK_AB R0, RZ, R0 ;  /* 0x00000000ff00723e */ /* 0x000fca00000010ff */
[----:B------:R0:W-:Y:S01]  /*39b0*/  STG.E.U16 desc[UR36][R10.64+0x72], R0 ;  /* 0x000072000a007986 */ /* 0x0001e2000c101524 */
[----:B------:R-:W-:Y:S05]  /*39c0*/  BRA `(.L_x_95) ;  /* 0x0000000800907947 */ /* 0x000fea0003800000 */
.L_x_34:
[----:B------:R-:W-:Y:S01]  /*39d0*/  ISETP.GT.AND P0, PT, R3, 0x1, PT ;  /* 0x000000010300780c */ /* 0x000fe20003f04270 */
[----:B------:R-:W-:Y:S01]  /*39e0*/  ULDC.64 UR4, c[0x0][0x5c0] ;  /* 0x0001700000047ab9 */ /* 0x000fe20000000a00 */
[-C--:B------:R-:W-:Y:S01]  /*39f0*/  FMUL R24, R24, R56.reuse ;  /* 0x0000003818187220 */ /* 0x080fe20000400000 */
[-C--:B------:R-:W-:Y:S01]  /*3a00*/  FMUL R25, R25, R56.reuse ;  /* 0x0000003819197220 */ /* 0x080fe20000400000 */
[----:B------:R-:W-:Y:S01]  /*3a10*/  ISETP.GT.AND P3, PT, R0, RZ, P0 ;  /* 0x000000ff0000720c */ /* 0x000fe20000764270 */
[-C--:B------:R-:W-:Y:S01]  /*3a20*/  FMUL R26, R26, R56.reuse ;  /* 0x000000381a1a7220 */ /* 0x080fe20000400000 */
[----:B------:R-:W-:Y:S01]  /*3a30*/  LEA R4, P4, R68, UR4, 0x1 ;  /* 0x0000000444047c11 */ /* 0x000fe2000f8808ff */
[----:B------:R-:W-:Y:S01]  /*3a40*/  FMUL R27, R27, R56 ;  /* 0x000000381b1b7220 */ /* 0x000fe20000400000 */
[----:B------:R-:W-:Y:S01]  /*3a50*/  F2FP.BF16.F32.PACK_AB R24, RZ, R24 ;  /* 0x00000018ff18723e */ /* 0x000fe200000010ff */
[-C--:B------:R-:W-:Y:S01]  /*3a60*/  FMUL R28, R28, R56.reuse ;  /* 0x000000381c1c7220 */ /* 0x080fe20000400000 */
[----:B------:R-:W-:Y:S01]  /*3a70*/  LEA.HI.X R5, R68, UR5, R7, 0x1, P4 ;  /* 0x0000000544057c11 */ /* 0x000fe2000a0f0c07 */
[-C--:B------:R-:W-:Y:S01]  /*3a80*/  FMUL R29, R29, R56.reuse ;  /* 0x000000381d1d7220 */ /* 0x080fe20000400000 */
[----:B------:R-:W-:Y:S01]  /*3a90*/  F2FP.BF16.F32.PACK_AB R25, RZ, R25 ;  /* 0x00000019ff19723e */ /* 0x000fe200000010ff */
[-C--:B------:R-:W-:Y:S01]  /*3aa0*/  FMUL R30, R30, R56.reuse ;  /* 0x000000381e1e7220 */ /* 0x080fe20000400000 */
[----:B------:R-:W-:Y:S01]  /*3ab0*/  SHF.L.U64.HI R75, R74, 0x4, R75 ;  /* 0x000000044a4b7819 */ /* 0x000fe2000001024b */
[----:B------:R-:W-:Y:S01]  /*3ac0*/  @P1 STG.E.U16 desc[UR36][R4.64], R24 ;  /* 0x0000001804001986 */ /* 0x000fe2000c101524 */
[----:B------:R-:W-:Y:S01]  /*3ad0*/  ISETP.GT.AND P1, PT, R3, 0x8, PT ;  /* 0x000000080300780c */ /* 0x000fe20003f24270 */
[----:B------:R-:W-:Y:S01]  /*3ae0*/  FMUL R31, R31, R56 ;  /* 0x000000381f1f7220 */ /* 0x000fe20000400000 */
[----:B------:R-:W-:Y:S01]  /*3af0*/  ISETP.GT.AND P4, PT, R0, 0x8, P0 ;  /* 0x000000080000780c */ /* 0x000fe20000784270 */
[----:B------:R-:W-:Y:S01]  /*3b00*/  @P3 STG.E.U16 desc[UR36][R4.64+0x2], R25 ;  /* 0x0000021904003986 */ /* 0x000fe2000c101524 */
[----:B------:R-:W-:Y:S01]  /*3b10*/  LEA R6, P3, R74, R4, 0x4 ;  /* 0x000000044a067211 */ /* 0x000fe200078620ff */
[-C--:B------:R-:W-:Y:S01]  /*3b20*/  FMUL R32, R32, R56.reuse ;  /* 0x0000003820207220 */ /* 0x080fe20000400000 */
[C---:B------:R-:W-:Y:S01]  /*3b30*/  ISETP.GT.AND P2, PT, R0.reuse, 0x8, P2 ;  /* 0x000000080000780c */ /* 0x040fe20001744270 */
[-C--:B------:R-:W-:Y:S01]  /*3b40*/  FMUL R33, R33, R56.reuse ;  /* 0x0000003821217220 */ /* 0x080fe20000400000 */
[----:B------:R-:W-:Y:S01]  /*3b50*/  ISETP.GT.AND P0, PT, R3, 0x9, PT ;  /* 0x000000090300780c */ /* 0x000fe20003f04270 */
[----:B------:R-:W-:Y:S01]  /*3b60*/  IMAD.X R7, R75, 0x1, R5, P3 ;  /* 0x000000014b077824 */ /* 0x000fe200018e0605 */
[----:B------:R-:W-:Y:S01]  /*3b70*/  ISETP.GT.AND P5, PT, R0, RZ, P1 ;  /* 0x000000ff0000720c */ /* 0x000fe20000fa4270 */
[-C--:B------:R-:W-:Y:S01]  /*3b80*/  FMUL R34, R34, R56.reuse ;  /* 0x0000003822227220 */ /* 0x080fe20000400000 */
[----:B------:R-:W-:Y:S01]  /*3b90*/  ISETP.GT.AND P3, PT, R0, RZ, P0 ;  /* 0x000000ff0000720c */ /* 0x000fe20000764270 */
[----:B------:R-:W-:Y:S01]  /*3ba0*/  FMUL R35, R35, R56 ;  /* 0x0000003823237220 */ /* 0x000fe20000400000 */
[----:B------:R-:W-:Y:S01]  /*3bb0*/  F2FP.BF16.F32.PACK_AB R26, RZ, R26 ;  /* 0x0000001aff1a723e */ /* 0x000fe200000010ff */
[-C--:B------:R-:W-:Y:S01]  /*3bc0*/  FMUL R36, R36, R56.reuse ;  /* 0x0000003824247220 */ /* 0x080fe20000400000 */
[----:B------:R-:W-:Y:S01]  /*3bd0*/  F2FP.BF16.F32.PACK_AB R27, RZ, R27 ;  /* 0x0000001bff1b723e */ /* 0x000fe200000010ff */
[----:B------:R-:W-:Y:S01]  /*3be0*/  FMUL R37, R37, R56 ;  /* 0x0000003825257220 */ /* 0x000fe20000400000 */
[----:B------:R-:W-:Y:S01]  /*3bf0*/  F2FP.BF16.F32.PACK_AB R28, RZ, R28 ;  /* 0x0000001cff1c723e */ /* 0x000fe200000010ff */
[----:B------:R-:W-:Y:S01]  /*3c00*/  @P2 STG.E.U16 desc[UR36][R6.64], R26 ;  /* 0x0000001a06002986 */ /* 0x000fe2000c101524 */
[----:B------:R-:W-:Y:S01]  /*3c10*/  F2FP.BF16.F32.PACK_AB R29, RZ, R29 ;  /* 0x0000001dff1d723e */ /* 0x000fe200000010ff */
[-C--:B------:R-:W-:Y:S01]  /*3c20*/  FMUL R38, R38, R56.reuse ;  /* 0x0000003826267220 */ /* 0x080fe20000400000 */
[C---:B------:R-:W-:Y:S01]  /*3c30*/  ISETP.GT.AND P2, PT, R0.reuse, 0x8, P1 ;  /* 0x000000080000780c */ /* 0x040fe20000f44270 */
[----:B------:R-:W-:Y:S01]  /*3c40*/  @P4 STG.E.U16 desc[UR36][R6.64+0x2], R27 ;  /* 0x0000021b06004986 */ /* 0x000fe2000c101524 */
[----:B------:R-:W-:Y:S01]  /*3c50*/  ISETP.GT.AND P1, PT, R3, 0x10, PT ;  /* 0x000000100300780c */ /* 0x000fe20003f24270 */
[----:B------:R-:W-:Y:S01]  /*3c60*/  FMUL R39, R39, R56 ;  /* 0x0000003827277220 */ /* 0x000fe20000400000 */
[----:B------:R-:W-:Y:S01]  /*3c70*/  F2FP.BF16.F32.PACK_AB R30, RZ, R30 ;  /* 0x0000001eff1e723e */ /* 0x000fe200000010ff */
[----:B------:R-:W-:Y:S01]  /*3c80*/  @P5 STG.E.U16 desc[UR36][R4.64+0x10], R28 ;  /* 0x0000101c04005986 */ /* 0x000fe2000c101524 */
[----:B------:R-:W-:Y:S01]  /*3c90*/  ISETP.GT.AND P4, PT, R0, RZ, P1 ;  /* 0x000000ff0000720c */ /* 0x000fe20000f84270 */
[-C--:B------:R-:W-:Y:S01]  /*3ca0*/  FMUL R40, R40, R56.reuse ;  /* 0x0000003828287220 */ /* 0x080fe20000400000 */
[----:B------:R-:W-:Y:S01]  /*3cb0*/  F2FP.BF16.F32.PACK_AB R31, RZ, R31 ;  /* 0x0000001fff1f723e */ /* 0x000fe200000010ff */
[----:B------:R-:W-:Y:S01]  /*3cc0*/  @P3 STG.E.U16 desc[UR36][R4.64+0x12], R29 ;  /* 0x0000121d04003986 */ /* 0x000fe2000c101524 */
[----:B------:R-:W-:Y:S01]  /*3cd0*/  ISETP.GT.AND P3, PT, R0, 0x8, P0 ;  /* 0x000000080000780c */ /* 0x000fe20000764270 */
[----:B------:R-:W-:Y:S01]  /*3ce0*/  FMUL R41, R41, R56 ;  /* 0x0000003829297220 */ /* 0x000fe20000400000 */
[----:B------:R-:W-:Y:S01]  /*3cf0*/  ISETP.GT.AND P0, PT, R3, 0x11, PT ;  /* 0x000000110300780c */ /* 0x000fe20003f04270 */
[----:B------:R-:W-:Y:S01]  /*3d00*/  @P2 STG.E.U16 desc[UR36][R6.64+0x10], R30 ;  /* 0x0000101e06002986 */ /* 0x000fe2000c101524 */
[----:B------:R-:W-:Y:S01]  /*3d10*/  F2FP.BF16.F32.PACK_AB R32, RZ, R32 ;  /* 0x00000020ff20723e */ /* 0x000fe200000010ff */
[-C--:B------:R-:W-:Y:S01]  /*3d20*/  FMUL R42, R42, R56.reuse ;  /* 0x000000382a2a7220 */ /* 0x080fe20000400000 */
[C---:B------:R-:W-:Y:S01]  /*3d30*/  ISETP.GT.AND P5, PT, R0.reuse, RZ, P0 ;  /* 0x000000ff0000720c */ /* 0x040fe200007a4270 */
[-C--:B------:R-:W-:Y:S01]  /*3d40*/  FMUL R43, R43, R56.reuse ;  /* 0x000000382b2b7220 */ /* 0x080fe20000400000 */
[----:B------:R-:W-:Y:S01]  /*3d50*/  ISETP.GT.AND P2, PT, R0, 0x8, P1 ;  /* 0x000000080000780c */ /* 0x000fe20000f44270 */
[-C--:B------:R-:W-:Y:S01]  /*3d60*/  FMUL R44, R44, R56.reuse ;  /* 0x000000382c2c7220 */ /* 0x080fe20000400000 */
[----:B------:R-:W-:Y:S01]  /*3d70*/  ISETP.GT.AND P1, PT, R3, 0x18, PT ;  /* 0x000000180300780c */ /* 0x000fe20003f24270 */
[-C--:B------:R-:W-:Y:S01]  /*3d80*/  FMUL R45, R45, R56.reuse ;  /* 0x000000382d2d7220 */ /* 0x080fe20000400000 */
[----:B------:R-:W-:Y:S01]  /*3d90*/  F2FP.BF16.F32.PACK_AB R33, RZ, R33 ;  /* 0x00000021ff21723e */ /* 0x000fe200000010ff */
[----:B------:R-:W-:Y:S01]  /*3da0*/  @P3 STG.E.U16 desc[UR36][R6.64+0x12], R31 ;  /* 0x0000121f06003986 */ /* 0x000fe2000c101524 */
[----:B------:R-:W-:Y:S01]  /*3db0*/  ISETP.GT.AND P3, PT, R0, 0x8, P0 ;  /* 0x000000080000780c */ /* 0x000fe20000764270 */
[-C--:B------:R-:W-:Y:S01]  /*3dc0*/  FMUL R46, R46, R56.reuse ;  /* 0x000000382e2e7220 */ /* 0x080fe20000400000 */
[----:B------:R-:W-:Y:S01]  /*3dd0*/  ISETP.GT.AND P0, PT, R3, 0x19, PT ;  /* 0x000000190300780c */ /* 0x000fe20003f04270 */
[----:B------:R-:W-:Y:S01]  /*3de0*/  @P4 STG.E.U16 desc[UR36][R4.64+0x20], R32 ;  /* 0x0000202004004986 */ /* 0x000fe2000c101524 */
[C---:B------:R-:W-:Y:S01]  /*3df0*/  ISETP.GT.AND P4, PT, R0.reuse, RZ, P1 ;  /* 0x000000ff0000720c */ /* 0x040fe20000f84270 */
[----:B------:R-:W-:Y:S01]  /*3e00*/  FMUL R47, R47, R56 ;  /* 0x000000382f2f7220 */ /* 0x000fe20000400000 */
[----:B------:R-:W-:Y:S01]  /*3e10*/  F2FP.BF16.F32.PACK_AB R34, RZ, R34 ;  /* 0x00000022ff22723e */ /* 0x000fe200000010ff */
[----:B------:R-:W-:Y:S01]  /*3e20*/  @P5 STG.E.U16 desc[UR36][R4.64+0x22], R33 ;  /* 0x0000222104005986 */ /* 0x000fe2000c101524 */
[----:B------:R-:W-:Y:S01]  /*3e30*/  ISETP.GT.AND P5, PT, R0, RZ, P0 ;  /* 0x000000ff0000720c */ /* 0x000fe200007a4270 */
[----:B------:R-:W-:Y:S01]  /*3e40*/  FMUL R48, R48, R56 ;  /* 0x0000003830307220 */ /* 0x000fe20000400000 */
[----:B------:R-:W-:Y:S01]  /*3e50*/  F2FP.BF16.F32.PACK_AB R35, RZ, R35 ;  /* 0x00000023ff23723e */ /* 0x000fe200000010ff */
[----:B------:R-:W-:Y:S01]  /*3e60*/  @P2 STG.E.U16 desc[UR36][R6.64+0x20], R34 ;  /* 0x0000202206002986 */ /* 0x000fe2000c101524 */
[----:B------:R-:W-:Y:S01]  /*3e70*/  F2FP.BF16.F32.PACK_AB R36, RZ, R36 ;  /* 0x00000024ff24723e */ /* 0x000fe200000010ff */
[-C--:B------:R-:W-:Y:S01]  /*3e80*/  FMUL R49, R49, R56.reuse ;  /* 0x0000003831317220 */ /* 0x080fe20000400000 */
[----:B------:R-:W-:Y:S01]  /*3e90*/  ISETP.GT.AND P2, PT, R0, 0x8, P1 ;  /* 0x000000080000780c */ /* 0x000fe20000f44270 */
[----:B------:R-:W-:Y:S01]  /*3ea0*/  @P3 STG.E.U16 desc[UR36][R6.64+0x22], R35 ;  /* 0x0000222306003986 */ /* 0x000fe2000c101524 */
[----:B------:R-:W-:Y:S01]  /*3eb0*/  ISETP.GT.AND P1, PT, R3, 0x20, PT ;  /* 0x000000200300780c */ /* 0x000fe20003f24270 */
[-C--:B------:R-:W-:Y:S01]  /*3ec0*/  FMUL R50, R50, R56.reuse ;  /* 0x0000003832327220 */ /* 0x080fe20000400000 */
[----:B------:R-:W-:Y:S01]  /*3ed0*/  F2FP.BF16.F32.PACK_AB R37, RZ, R37 ;  /* 0x00000025ff25723e */ /* 0x000fe200000010ff */
[----:B------:R-:W-:Y:S01]  /*3ee0*/  @P4 STG.E.U16 desc[UR36][R4.64+0x30], R36 ;  /* 0x0000302404004986 */ /* 0x000fe2000c101524 */
[C---:B------:R-:W-:Y:S01]  /*3ef0*/  ISETP.GT.AND P3, PT, R0.reuse, 0x8, P0 ;  /* 0x000000080000780c */ /* 0x040fe20000764270 */
[-C--:B------:R-:W-:Y:S01]  /*3f00*/  FMUL R51, R51, R56.reuse ;  /* 0x0000003833337220 */ /* 0x080fe20000400000 */
[----:B------:R-:W-:Y:S01]  /*3f10*/  ISETP.GT.AND P0, PT, R3, 0x21, PT ;  /* 0x000000210300780c */ /* 0x000fe20003f04270 */
[----:B------:R-:W-:Y:S01]  /*3f20*/  @P5 STG.E.U16 desc[UR36][R4.64+0x32], R37 ;  /* 0x0000322504005986 */ /* 0x000fe2000c101524 */
        /* <DEDUP_REMOVED lines=10> */
[----:B------:R-:W-:-:S02]  /*3fd0*/  F2FP.BF16.F32.PACK_AB R41, RZ, R41 ;  /* 0x00000029ff29723e */ /* 0x000fc400000010ff */
[C---:B------:R-:W-:Y:S01]  /*3fe0*/  ISETP.GT.AND P1, PT, R0.reuse, 0x8, P1 ;  /* 0x000000080000780c */ /* 0x040fe20000f24270 */
[----:B------:R-:W-:Y:S01]  /*3ff0*/  @P3 STG.E.U16 desc[UR36][R6.64+0x32], R39 ;  /* 0x0000322706003986 */ /* 0x000fe2000c101524 */
[C---:B------:R-:W-:Y:S02]  /*4000*/  ISETP.GT.AND P2, PT, R0.reuse, 0x8, P0 ;  /* 0x000000080000780c */ /* 0x040fe40000744270 */
[C---:B------:R-:W-:Y:S01]  /*4010*/  ISETP.GT.AND P0, PT, R3.reuse, 0x29, PT ;  /* 0x000000290300780c */ /* 0x040fe20003f04270 */
[----:B------:R-:W-:Y:S01]  /*4020*/  @P4 STG.E.U16 desc[UR36][R4.64+0x40], R40 ;  /* 0x0000402804004986 */ /* 0x000fe2000c101524 */
[----:B------:R-:W-:Y:S02]  /*4030*/  ISETP.GT.AND P4, PT, R3, 0x28, PT ;  /* 0x000000280300780c */ /* 0x000fe40003f84270 */
[----:B------:R-:W-:Y:S01]  /*4040*/  F2FP.BF16.F32.PACK_AB R42, RZ, R42 ;  /* 0x0000002aff2a723e */ /* 0x000fe200000010ff */
[----:B------:R-:W-:Y:S01]  /*4050*/  @P5 STG.E.U16 desc[UR36][R4.64+0x42], R41 ;  /* 0x0000422904005986 */ /* 0x000fe2000c101524 */
[----:B------:R-:W-:-:S02]  /*4060*/  ISETP.GT.AND P5, PT, R0, RZ, P4 ;  /* 0x000000ff0000720c */ /* 0x000fc400027a4270 */
[C---:B------:R-:W-:Y:S01]  /*4070*/  ISETP.GT.AND P3, PT, R0.reuse, RZ, P0 ;  /* 0x000000ff0000720c */ /* 0x040fe20000764270 */
[----:B------:R-:W-:Y:S01]  /*4080*/  @P1 STG.E.U16 desc[UR36][R6.64+0x40], R42 ;  /* 0x0000402a06001986 */ /* 0x000fe2000c101524 */
[----:B------:R-:W-:Y:S02]  /*4090*/  F2FP.BF16.F32.PACK_AB R43, RZ, R43 ;  /* 0x0000002bff2b723e */ /* 0x000fe400000010ff */
[----:B------:R-:W-:Y:S02]  /*40a0*/  F2FP.BF16.F32.PACK_AB R44, RZ, R44 ;  /* 0x0000002cff2c723e */ /* 0x000fe400000010ff */
[C---:B------:R-:W-:Y:S01]  /*40b0*/  ISETP.GT.AND P4, PT, R0.reuse, 0x8, P4 ;  /* 0x000000080000780c */ /* 0x040fe20002784270 */
[----:B------:R-:W-:Y:S01]  /*40c0*/  @P2 STG.E.U16 desc[UR36][R6.64+0x42], R43 ;  /* 0x0000422b06002986 */ /* 0x000fe2000c101524 */
[----:B------:R-:W-:Y:S02]  /*40d0*/  F2FP.BF16.F32.PACK_AB R45, RZ, R45 ;  /* 0x0000002dff2d723e */ /* 0x000fe400000010ff */
[----:B------:R-:W-:Y:S01]  /*40e0*/  ISETP.GT.AND P2, PT, R3, 0x31, PT ;  /* 0x000000310300780c */ /* 0x000fe20003f44270 */
[----:B------:R-:W-:Y:S01]  /*40f0*/  @P5 STG.E.U16 desc[UR36][R4.64+0x50], R44 ;  /* 0x0000502c04005986 */ /* 0x000fe2000c101524 */
[----:B------:R-:W-:-:S02]  /*4100*/  ISETP.GT.AND P5, PT, R0, 0x8, P0 ;  /* 0x000000080000780c */ /* 0x000fc400007a4270 */
[C---:B------:R-:W-:Y:S01]  /*4110*/  ISETP.GT.AND P1, PT, R3.reuse, 0x38, PT ;  /* 0x000000380300780c */ /* 0x040fe20003f24270 */
[----:B------:R-:W-:Y:S01]  /*4120*/  @P3 STG.E.U16 desc[UR36][R4.64+0x52], R45 ;  /* 0x0000522d04003986 */ /* 0x000fe2000c101524 */
[C---:B------:R-:W-:Y:S02]  /*4130*/  ISETP.GT.AND P3, PT, R3.reuse, 0x30, PT ;  /* 0x000000300300780c */ /* 0x040fe40003f64270 */
[----:B------:R-:W-:Y:S01]  /*4140*/  ISETP.GT.AND P0, PT, R3, 0x39, PT ;  /* 0x000000390300780c */ /* 0x000fe20003f04270 */
[----:B------:R-:W-:Y:S01]  /*4150*/  @P4 IMAD.MOV.U32 R2, RZ, RZ, R6 ;  /* 0x000000ffff024224 */ /* 0x000fe200078e0006 */
[----:B------:R-:W-:Y:S01]  /*4160*/  F2FP.BF16.F32.PACK_AB R46, RZ, R46 ;  /* 0x0000002eff2e723e */ /* 0x000fe200000010ff */
[----:B------:R-:W-:Y:S01]  /*4170*/  @P4 IMAD.MOV.U32 R3, RZ, RZ, R7 ;  /* 0x000000ffff034224 */ /* 0x000fe200078e0007 */
[----:B------:R-:W-:Y:S02]  /*4180*/  F2FP.BF16.F32.PACK_AB R47, RZ, R47 ;  /* 0x0000002fff2f723e */ /* 0x000fe400000010ff */
[----:B------:R-:W-:-:S02]  /*4190*/  F2FP.BF16.F32.PACK_AB R48, RZ, R48 ;  /* 0x00000030ff30723e */ /* 0x000fc400000010ff */
[----:B------:R1:W-:Y:S01]  /*41a0*/  @P4 STG.E.U16 desc[UR36][R2.64+0x50], R46 ;  /* 0x0000502e02004986 */ /* 0x0003e2000c101524 */
[C---:B------:R-:W-:Y:S02]  /*41b0*/  ISETP.GT.AND P4, PT, R0.reuse, RZ, P2 ;  /* 0x000000ff0000720c */ /* 0x040fe40001784270 */
[----:B------:R-:W-:Y:S02]  /*41c0*/  F2FP.BF16.F32.PACK_AB R49, RZ, R49 ;  /* 0x00000031ff31723e */ /* 0x000fe400000010ff */
[----:B------:R-:W-:Y:S02]  /*41d0*/  ISETP.GT.AND P2, PT, R0, 0x8, P2 ;  /* 0x000000080000780c */ /* 0x000fe40001744270 */
[----:B------:R-:W-:Y:S02]  /*41e0*/  F2FP.BF16.F32.PACK_AB R50, RZ, R50 ;  /* 0x00000032ff32723e */ /* 0x000fe400000010ff */
[----:B------:R-:W-:Y:S02]  /*41f0*/  F2FP.BF16.F32.PACK_AB R51, RZ, R51 ;  /* 0x00000033ff33723e */ /* 0x000fe400000010ff */
[----:B------:R-:W-:Y:S01]  /*4200*/  F2FP.BF16.F32.PACK_AB R52, RZ, R52 ;  /* 0x00000034ff34723e */ /* 0x000fe200000010ff */
[----:B-1----:R-:W-:Y:S01]  /*4210*/  @P5 IMAD.MOV.U32 R2, RZ, RZ, R6 ;  /* 0x000000ffff025224 */ /* 0x002fe200078e0006 */
[----:B------:R-:W-:Y:S01]  /*4220*/  F2FP.BF16.F32.PACK_AB R53, RZ, R53 ;  /* 0x00000035ff35723e */ /* 0x000fe200000010ff */
[----:B------:R-:W-:Y:S01]  /*4230*/  @P5 IMAD.MOV.U32 R3, RZ, RZ, R7 ;  /* 0x000000ffff035224 */ /* 0x000fe200078e0007 */
[----:B------:R-:W-:-:S02]  /*4240*/  F2FP.BF16.F32.PACK_AB R54, RZ, R54 ;  /* 0x00000036ff36723e */ /* 0x000fc400000010ff */
[----:B------:R-:W-:Y:S02]  /*4250*/  F2FP.BF16.F32.PACK_AB R55, RZ, R55 ;  /* 0x00000037ff37723e */ /* 0x000fe400000010ff */
[----:B------:R1:W-:Y:S01]  /*4260*/  @P5 STG.E.U16 desc[UR36][R2.64+0x52], R47 ;  /* 0x0000522f02005986 */ /* 0x0003e2000c101524 */
[C---:B------:R-:W-:Y:S02]  /*4270*/  ISETP.GT.AND P5, PT, R0.reuse, RZ, P3 ;  /* 0x000000ff0000720c */ /* 0x040fe40001fa4270 */
[----:B------:R-:W-:-:S11]  /*4280*/  ISETP.GT.AND P3, PT, R0, 0x8, P3 ;  /* 0x000000080000780c */ /* 0x000fd60001f64270 */
[----:B-1----:R-:W-:Y:S02]  /*4290*/  @P5 IMAD.MOV.U32 R2, RZ, RZ, R4 ;  /* 0x000000ffff025224 */ /* 0x002fe400078e0004 */
[----:B------:R-:W-:-:S05]  /*42a0*/  @P5 IMAD.MOV.U32 R3, RZ, RZ, R5 ;  /* 0x000000ffff035224 */ /* 0x000fca00078e0005 */
[----:B------:R1:W-:Y:S01]  /*42b0*/  @P5 STG.E.U16 desc[UR36][R2.64+0x60], R48 ;  /* 0x0000603002005986 */ /* 0x0003e2000c101524 */
[C---:B------:R-:W-:Y:S02]  /*42c0*/  ISETP.GT.AND P5, PT, R0.reuse, RZ, P0 ;  /* 0x000000ff0000720c */ /* 0x040fe400007a4270 */
[----:B------:R-:W-:Y:S01]  /*42d0*/  ISETP.GT.AND P0, PT, R0, 0x8, P0 ;  /* 0x000000080000780c */ /* 0x000fe20000704270 */
[----:B-1----:R-:W-:Y:S02]  /*42e0*/  @P4 IMAD.MOV.U32 R2, RZ, RZ, R4 ;  /* 0x000000ffff024224 */ /* 0x002fe400078e0004 */
[----:B------:R-:W-:-:S05]  /*42f0*/  @P4 IMAD.MOV.U32 R3, RZ, RZ, R5 ;  /* 0x000000ffff034224 */ /* 0x000fca00078e0005 */
[----:B------:R1:W-:Y:S01]  /*4300*/  @P4 STG.E.U16 desc[UR36][R2.64+0x62], R49 ;  /* 0x0000623102004986 */ /* 0x0003e2000c101524 */
[C---:B------:R-:W-:Y:S02]  /*4310*/  ISETP.GT.AND P4, PT, R0.reuse, RZ, P1 ;  /* 0x000000ff0000720c */ /* 0x040fe40000f84270 */
[----:B------:R-:W-:Y:S01]  /*4320*/  ISETP.GT.AND P1, PT, R0, 0x8, P1 ;  /* 0x000000080000780c */ /* 0x000fe20000f24270 */
[----:B-1----:R-:W-:Y:S02]  /*4330*/  @P3 IMAD.MOV.U32 R2, RZ, RZ, R6 ;  /* 0x000000ffff023224 */ /* 0x002fe400078e0006 */
[----:B------:R-:W-:-:S05]  /*4340*/  @P3 IMAD.MOV.U32 R3, RZ, RZ, R7 ;  /* 0x000000ffff033224 */ /* 0x000fca00078e0007 */
[----:B------:R1:W-:Y:S02]  /*4350*/  @P3 STG.E.U16 desc[UR36][R2.64+0x60], R50 ;  /* 0x0000603202003986 */ /* 0x0003e4000c101524 */
[----:B-1----:R-:W-:Y:S02]  /*4360*/  @P2 IMAD.MOV.U32 R2, RZ, RZ, R6 ;  /* 0x000000ffff022224 */ /* 0x002fe400078e0006 */
[----:B------:R-:W-:-:S05]  /*4370*/  @P2 IMAD.MOV.U32 R3, RZ, RZ, R7 ;  /* 0x000000ffff032224 */ /* 0x000fca00078e0007 */
[----:B------:R1:W-:Y:S02]  /*4380*/  @P2 STG.E.U16 desc[UR36][R2.64+0x62], R51 ;  /* 0x0000623302002986 */ /* 0x0003e4000c101524 */
[----:B-1----:R-:W-:Y:S02]  /*4390*/  @P4 IMAD.MOV.U32 R2, RZ, RZ, R4 ;  /* 0x000000ffff024224 */ /* 0x002fe400078e0004 */
[----:B------:R-:W-:-:S05]  /*43a0*/  @P4 IMAD.MOV.U32 R3, RZ, RZ, R5 ;  /* 0x000000ffff034224 */ /* 0x000fca00078e0005 */
[----:B------:R1:W-:Y:S04]  /*43b0*/  @P4 STG.E.U16 desc[UR36][R2.64+0x70], R52 ;  /* 0x0000703402004986 */ /* 0x0003e8000c101524 */
[----:B------:R2:W-:Y:S01]  /*43c0*/  @P5 STG.E.U16 desc[UR36][R4.64+0x72], R53 ;  /* 0x0000723504005986 */ /* 0x0005e2000c101524 */
[----:B-1----:R-:W-:Y:S02]  /*43d0*/  @P1 IMAD.MOV.U32 R2, RZ, RZ, R6 ;  /* 0x000000ffff021224 */ /* 0x002fe400078e0006 */
[----:B------:R-:W-:-:S05]  /*43e0*/  @P1 IMAD.MOV.U32 R3, RZ, RZ, R7 ;  /* 0x000000ffff031224 */ /* 0x000fca00078e0007 */
[----:B------:R2:W-:Y:S04]  /*43f0*/  @P1 STG.E.U16 desc[UR36][R2.64+0x70], R54 ;  /* 0x0000703602001986 */ /* 0x0005e8000c101524 */
[----:B------:R2:W-:Y:S02]  /*4400*/  @P0 STG.E.U16 desc[UR36][R6.64+0x72], R55 ;  /* 0x0000723706000986 */ /* 0x0005e4000c101524 */
.L_x_95:
[----:B------:R-:W-:Y:S05]  /*4410*/  BSYNC B0 ;  /* 0x0000000000007941 */ /* 0x000fea0003800000 */
.L_x_33:
[----:B0-2---:R-:W2:Y:S01]  /*4420*/  LDL.64 R2, [R1] ;  /* 0x0000000001027983 */ /* 0x005ea20000100a00 */
[----:B------:R-:W-:Y:S01]  /*4430*/  ULDC.64 UR4, c[0x0][0x650] ;  /* 0x0001940000047ab9 */ /* 0x000fe20000000a00 */
[----:B------:R0:W-:Y:S01]  /*4440*/  SYNCS.ARRIVE.TRANS64.A1T0 RZ, [R64+UR47], RZ ;  /* 0x000000ff40ff79a7 */ /* 0x0001e2000810002f */
[----:B------:R-:W-:Y:S01]  /*4450*/  PRMT R0, RZ, 0x7610, R0 ;  /* 0x00007610ff007816 */ /* 0x000fe20000000000 */
[----:B-----5:R-:W-:Y:S02]  /*4460*/  IMAD.MOV.U32 R19, RZ, RZ, -0x1 ;  /* 0xffffffffff137424 */ /* 0x020fe400078e00ff */
[----:B------:R-:W-:Y:S01]  /*4470*/  IMAD.MOV.U32 R22, RZ, RZ, -0x1 ;  /* 0xffffffffff167424 */ /* 0x000fe200078e00ff */
[----:B--2---:R-:W-:-:S04]  /*4480*/  LEA R18, P0, R2, R18, 0x1 ;  /* 0x0000001202127211 */ /* 0x004fc800078008ff */
[----:B------:R-:W-:Y:S01]  /*4490*/  LEA.HI.X R17, R2, R17, R23, 0x1, P0 ;  /* 0x0000001102117211 */ /* 0x000fe200000f0c17 */
[----:B------:R-:W-:Y:S01]  /*44a0*/  IMAD.MOV.U32 R2, RZ, RZ, -0x1 ;  /* 0xffffffffff027424 */ /* 0x000fe200078e00ff */
[----:B------:R-:W-:-:S04]  /*44b0*/  ISETP.GE.U32.AND P0, PT, R18, UR4, PT ;  /* 0x0000000412007c0c */ /* 0x000fc8000bf06070 */
[----:B------:R-:W-:-:S13]  /*44c0*/  ISETP.GE.U32.AND.EX P0, PT, R17, UR5, PT, P0 ;  /* 0x0000000511007c0c */ /* 0x000fda000bf06100 */
[----:B0-----:R-:W-:Y:S05]  /*44d0*/  @P0 BRA `(.L_x_96) ;  /* 0x0000000400700947 */ /* 0x001fea0003800000 */
[----:B-1----:R-:W0:Y:S01]  /*44e0*/  S2R R10, SR_CTAID.X ;  /* 0x00000000000a7919 */ /* 0x002e220000002500 */
[----:B---34-:R-:W1:Y:S01]  /*44f0*/  LDC.64 R8, c[0x0][0x628] ;  /* 0x00018a00ff087b82 */ /* 0x018e620000000a00 */
[----:B------:R-:W-:Y:S01]  /*4500*/  ULDC UR4, c[0x0][0x150] ;  /* 0x0000540000047ab9 */ /* 0x000fe20000000800 */
[----:B------:R-:W-:Y:S01]  /*4510*/  IMAD.MOV.U32 R6, RZ, RZ, R18 ;  /* 0x000000ffff067224 */ /* 0x000fe200078e0012 */
[----:B------:R-:W2:Y:S01]  /*4520*/  S2R R20, SR_CTAID.Y ;  /* 0x0000000000147919 */ /* 0x000ea20000002600 */
[----:B------:R-:W-:-:S04]  /*4530*/  IMAD.MOV.U32 R7, RZ, RZ, R17 ;  /* 0x000000ffff077224 */ /* 0x000fc800078e0011 */
[----:B------:R-:W3:Y:S08]  /*4540*/  LDC R15, c[0x0][0x144] ;  /* 0x00005100ff0f7b82 */ /* 0x000ef00000000800 */
[----:B------:R-:W4:Y:S08]  /*4550*/  LDC R0, c[0x0][0x630] ;  /* 0x00018c00ff007b82 */ /* 0x000f300000000800 */
[----:B------:R-:W2:Y:S01]  /*4560*/  LDC.64 R12, c[0x0][0x620] ;  /* 0x00018800ff0c7b82 */ /* 0x000ea20000000a00 */
[----:B-1----:R-:W-:-:S04]  /*4570*/  ISETP.NE.U32.AND P0, PT, R8, RZ, PT ;  /* 0x000000ff0800720c */ /* 0x002fc80003f05070 */
[----:B------:R-:W-:Y:S02]  /*4580*/  ISETP.NE.AND.EX P0, PT, R9, RZ, PT, P0 ;  /* 0x000000ff0900720c */ /* 0x000fe40003f05300 */
[----:B0-----:R-:W-:-:S05]  /*4590*/  I2FP.F32.U32 R2, R10 ;  /* 0x0000000a00027245 */ /* 0x001fca0000201000 */
[----:B------:R-:W-:-:S04]  /*45a0*/  FMUL R2, R2, UR4 ;  /* 0x0000000402027c20 */ /* 0x000fc80008400000 */
[----:B------:R0:W1:Y:S02]  /*45b0*/  F2I.U32.TRUNC.NTZ R14, R2 ;  /* 0x00000002000e7305 */ /* 0x000064000020f000 */
[----:B---34-:R-:W-:Y:S05]  /*45c0*/  @!P0 BRA `(.L_x_97) ;  /* 0x0000000000288947 */ /* 0x018fea0003800000 */
[----:B------:R-:W3:Y:S02]  /*45d0*/  LDC R3, c[0x0][0x634] ;  /* 0x00018d00ff037b82 */ /* 0x000ee40000000800 */
[----:B---3--:R-:W-:-:S05]  /*45e0*/  IADD3 R7, P0, R18, R3, RZ ;  /* 0x0000000312077210 */ /* 0x008fca0007f1e0ff */
[----:B------:R-:W-:-:S04]  /*45f0*/  IMAD.X R11, RZ, RZ, R17, P0 ;  /* 0x000000ffff0b7224 */ /* 0x000fc800000e0611 */
[----:B0-----:R-:W-:-:S04]  /*4600*/  IMAD.WIDE.U32 R2, R11, R8, RZ ;  /* 0x000000080b027225 */ /* 0x001fc800078e00ff */
[----:B------:R-:W-:-:S04]  /*4610*/  IMAD.WIDE.U32 R4, P0, R7, R9, R2 ;  /* 0x0000000907047225 */ /* 0x000fc80007800002 */
[----:B------:R-:W-:-:S04]  /*4620*/  IMAD.WIDE.U32 R2, R7, R8, RZ ;  /* 0x0000000807027225 */ /* 0x000fc800078e00ff */
[----:B------:R-:W-:Y:S01]  /*4630*/  IMAD.X R7, RZ, RZ, RZ, P0 ;  /* 0x000000ffff077224 */ /* 0x000fe200000e06ff */
[----:B------:R-:W-:Y:S01]  /*4640*/  IADD3 RZ, P0, R3, R4, RZ ;  /* 0x0000000403ff7210 */ /* 0x000fe20007f1e0ff */
[----:B------:R-:W-:-:S04]  /*4650*/  IMAD.MOV.U32 R6, RZ, RZ, R5 ;  /* 0x000000ffff067224 */ /* 0x000fc800078e0005 */
[----:B------:R-:W-:-:S08]  /*4660*/  IMAD.WIDE.U32.X R6, R11, R9, R6, P0 ;  /* 0x000000090b067225 */ /* 0x000fd000000e0406 */
.L_x_97:
[----:B------:R-:W3:Y:S01]  /*4670*/  LDC.64 R26, c[0x0][0x640] ;  /* 0x00019000ff1a7b82 */ /* 0x000ee20000000a00 */
[-C--:B------:R-:W-:Y:S01]  /*4680*/  SHF.R.U64 R11, R6, R0.reuse, R7 ;  /* 0x00000000060b7219 */ /* 0x080fe20000001207 */
[----:B------:R-:W-:Y:S01]  /*4690*/  IMAD.MOV.U32 R19, RZ, RZ, R17 ;  /* 0x000000ffff137224 */ /* 0x000fe200078e0011 */
[----:B------:R-:W-:Y:S01]  /*46a0*/  SHF.R.U32.HI R0, RZ, R0, R7 ;  /* 0x00000000ff007219 */ /* 0x000fe20000011607 */
[----:B-1----:R-:W-:Y:S01]  /*46b0*/  IMAD.MOV R14, RZ, RZ, -R14 ;  /* 0x000000ffff0e7224 */ /* 0x002fe200078e0a0e */
[----:B------:R-:W-:Y:S01]  /*46c0*/  IADD3 R5, P0, RZ, -R11, RZ ;  /* 0x8000000bff057210 */ /* 0x000fe20007f1e0ff */
[----:B------:R-:W-:Y:S01]  /*46d0*/  ULDC UR4, c[0x0][0x154] ;  /* 0x0000550000047ab9 */ /* 0x000fe20000000800 */
[----:B------:R-:W-:Y:S01]  /*46e0*/  IMAD.MOV.U32 R7, RZ, RZ, 0x1 ;  /* 0x00000001ff077424 */ /* 0x000fe200078e00ff */
[----:B------:R-:W1:Y:S01]  /*46f0*/  LDC R4, c[0x0][0x618] ;  /* 0x00018600ff047b82 */ /* 0x000e620000000800 */
[----:B------:R-:W-:Y:S02]  /*4700*/  IMAD R22, R15, R14, R10 ;  /* 0x0000000e0f167224 */ /* 0x000fe400078e020a */
[----:B------:R-:W-:-:S04]  /*4710*/  IMAD.X R3, RZ, RZ, ~R0, P0 ;  /* 0x000000ffff037224 */ /* 0x000fc800000e0e00 */
[-C--:B--2---:R-:W-:Y:S01]  /*4720*/  IMAD R0, R3, R12.reuse, RZ ;  /* 0x0000000c03007224 */ /* 0x084fe200078e02ff */
[----:B------:R-:W2:Y:S01]  /*4730*/  LDC R6, c[0x0][0x608] ;  /* 0x00018200ff067b82 */ /* 0x000ea20000000800 */
[----:B0-----:R-:W-:-:S04]  /*4740*/  IMAD.WIDE.U32 R2, R5, R12, R18 ;  /* 0x0000000c05027225 */ /* 0x001fc800078e0012 */
[----:B------:R-:W-:Y:S01]  /*4750*/  IMAD R5, R5, R13, R0 ;  /* 0x0000000d05057224 */ /* 0x000fe200078e0200 */
[----:B------:R-:W-:Y:S02]  /*4760*/  I2FP.F32.U32 R0, R20 ;  /* 0x0000001400007245 */ /* 0x000fe40000201000 */
[----:B------:R-:W0:Y:S01]  /*4770*/  LDC R24, c[0x0][0x658] ;  /* 0x00019600ff187b82 */ /* 0x000e220000000800 */
[----:B------:R-:W-:Y:S01]  /*4780*/  IMAD.IADD R3, R3, 0x1, R5 ;  /* 0x0000000103037824 */ /* 0x000fe200078e0205 */
[----:B---3--:R-:W-:Y:S01]  /*4790*/  ISETP.NE.U32.AND P0, PT, R26, RZ, PT ;  /* 0x000000ff1a00720c */ /* 0x008fe20003f05070 */
[----:B------:R-:W-:Y:S01]  /*47a0*/  FMUL R0, R0, UR4 ;  /* 0x0000000400007c20 */ /* 0x000fe20008400000 */
[----:B------:R-:W-:Y:S02]  /*47b0*/  IMAD.MOV.U32 R5, RZ, RZ, -0x1 ;  /* 0xffffffffff057424 */ /* 0x000fe400078e00ff */
[----:B------:R-:W-:Y:S01]  /*47c0*/  ISETP.NE.AND.EX P0, PT, R27, RZ, PT, P0 ;  /* 0x000000ff1b00720c */ /* 0x000fe20003f05300 */
[----:B------:R3:W4:Y:S01]  /*47d0*/  F2I.U32.TRUNC.NTZ R12, R0 ;  /* 0x00000000000c7305 */ /* 0x000722000020f000 */
[----:B------:R-:W3:Y:S01]  /*47e0*/  LDC R15, c[0x0][0x148] ;  /* 0x00005200ff0f7b82 */ /* 0x000ee20000000800 */
[----:B-1----:R-:W-:-:S02]  /*47f0*/  SHF.R.U64 R10, R2, R4, R3 ;  /* 0x00000004020a7219 */ /* 0x002fc40000001203 */
[----:B------:R-:W-:-:S05]  /*4800*/  SHF.R.U32.HI R3, RZ, R4, R3 ;  /* 0x00000004ff037219 */ /* 0x000fca0000011603 */
[----:B------:R-:W1:Y:S01]  /*4810*/  LDC R14, c[0x0][0x600] ;  /* 0x00018000ff0e7b82 */ /* 0x000e620000000800 */
[-CC-:B--2---:R-:W-:Y:S02]  /*4820*/  SHF.R.U64 R8, R10, R6.reuse, R3.reuse ;  /* 0x000000060a087219 */ /* 0x184fe40000001203 */
[----:B------:R-:W-:-:S05]  /*4830*/  SHF.R.U32.HI R3, RZ, R6, R3 ;  /* 0x00000006ff037219 */ /* 0x000fca0000011603 */
[----:B------:R-:W2:Y:S01]  /*4840*/  LDC R21, c[0x0][0x648] ;  /* 0x00019200ff157b82 */ /* 0x000ea20000000800 */
[-CC-:B0-----:R-:W-:Y:S02]  /*4850*/  SHF.R.U64 R13, R8, R24.reuse, R3.reuse ;  /* 0x00000018080d7219 */ /* 0x181fe40000001203 */
[-C--:B------:R-:W-:Y:S02]  /*4860*/  SHF.L.U32 R5, R5, R24.reuse, RZ ;  /* 0x0000001805057219 */ /* 0x080fe400000006ff */
[-C--:B------:R-:W-:Y:S01]  /*4870*/  SHF.R.U32.HI R3, RZ, R24.reuse, R3 ;  /* 0x00000018ff037219 */ /* 0x080fe20000011603 */
[----:B------:R-:W-:Y:S01]  /*4880*/  IMAD.MOV.U32 R2, RZ, RZ, R13 ;  /* 0x000000ffff027224 */ /* 0x000fe200078e000d */
[----:B------:R-:W-:Y:S01]  /*4890*/  SHF.L.U32 R24, R7, R24, RZ ;  /* 0x0000001807187219 */ /* 0x000fe200000006ff */
[----:B------:R-:W0:Y:S01]  /*48a0*/  LDC R25, c[0x0][0x638] ;  /* 0x00018e00ff197b82 */ /* 0x000e220000000800 */
[----:B------:R-:W-:-:S07]  /*48b0*/  LOP3.LUT R19, RZ, R5, RZ, 0x33, !PT ;  /* 0x00000005ff137212 */ /* 0x000fce00078e33ff */
[----:B------:R-:W0:Y:S01]  /*48c0*/  LDC R28, c[0x0][0x610] ;  /* 0x00018400ff1c7b82 */ /* 0x000e220000000800 */
[----:B----4-:R-:W-:Y:S05]  /*48d0*/  @!P0 BRA `(.L_x_98) ;  /* 0x0000000000288947 */ /* 0x010fea0003800000 */
[----:B---3--:R-:W3:Y:S02]  /*48e0*/  LDC R0, c[0x0][0x64c] ;  /* 0x00019300ff007b82 */ /* 0x008ee40000000800 */
[----:B---3--:R-:W-:-:S05]  /*48f0*/  IADD3 R7, P0, R13, R0, RZ ;  /* 0x000000000d077210 */ /* 0x008fca0007f1e0ff */
        /* <DEDUP_REMOVED lines=8> */
.L_x_98:
[----:B------:R-:W4:Y:S01]  /*4980*/  LDC R4, c[0x0][0x65c] ;  /* 0x00019700ff047b82 */ /* 0x000f220000000800 */
[----:B--23--:R-:W-:Y:S01]  /*4990*/  SHF.R.U64 R0, R2, R21, R3 ;  /* 0x0000001502007219 */ /* 0x00cfe20000001203 */
[----:B-1----:R-:W-:Y:S01]  /*49a0*/  VIADD R3, R14, 0xffffffff ;  /* 0xffffffff0e037836 */ /* 0x002fe20000000000 */
[----:B------:R-:W-:Y:S01]  /*49b0*/  LOP3.LUT R19, R8, R19, RZ, 0xc0, !PT ;  /* 0x0000001308137212 */ /* 0x000fe200078ec0ff */
[----:B------:R-:W-:Y:S02]  /*49c0*/  IMAD.MOV R12, RZ, RZ, -R12 ;  /* 0x000000ffff0c7224 */ /* 0x000fe400078e0a0c */
[----:B------:R-:W-:Y:S01]  /*49d0*/  IMAD.MOV R2, RZ, RZ, -R0 ;  /* 0x000000ffff027224 */ /* 0x000fe200078e0a00 */
[----:B------:R-:W-:Y:S01]  /*49e0*/  LOP3.LUT R3, R10, R3, RZ, 0xc0, !PT ;  /* 0x000000030a037212 */ /* 0x000fe200078ec0ff */
[----:B------:R-:W-:Y:S02]  /*49f0*/  IMAD R19, R24, R0, R19 ;  /* 0x0000000018137224 */ /* 0x000fe400078e0213 */
[----:B0-----:R-:W-:-:S04]  /*4a00*/  IMAD R0, R2, R25, R13 ;  /* 0x0000001902007224 */ /* 0x001fc800078e020d */
[----:B------:R-:W-:Y:S01]  /*4a10*/  IMAD R2, R0, R14, R3 ;  /* 0x0000000e00027224 */ /* 0x000fe200078e0203 */
[----:B----4-:R-:W-:Y:S01]  /*4a20*/  ISETP.NE.AND P0, PT, R4, 0x1, PT ;  /* 0x000000010400780c */ /* 0x010fe20003f05270 */
[----:B------:R-:W-:-:S05]  /*4a30*/  IMAD.MOV.U32 R4, RZ, RZ, 0x1 ;  /* 0x00000001ff047424 */ /* 0x000fca00078e00ff */
[----:B------:R-:W-:-:S07]  /*4a40*/  PRMT R0, R4, 0x7610, R0 ;  /* 0x0000761004007816 */ /* 0x000fce0000000000 */
[----:B------:R-:W-:-:S04]  /*4a50*/  @P0 IMAD R22, R15, R12, R20 ;  /* 0x0000000c0f160224 */ /* 0x000fc800078e0214 */
[----:B------:R-:W-:-:S05]  /*4a60*/  IMAD R19, R19, R28, R22 ;  /* 0x0000001c13137224 */ /* 0x000fca00078e0216 */
[----:B------:R-:W-:Y:S02]  /*4a70*/  SEL R22, R2, R19, !P0 ;  /* 0x0000001302167207 */ /* 0x000fe40004000000 */
[----:B------:R-:W-:Y:S01]  /*4a80*/  SEL R19, R19, R2, !P0 ;  /* 0x0000000213137207 */ /* 0x000fe20004000000 */
[----:B------:R-:W-:-:S07]  /*4a90*/  IMAD.MOV.U32 R2, RZ, RZ, R11 ;  /* 0x000000ffff027224 */ /* 0x000fce00078e000b */
.L_x_96:
[----:B------:R-:W-:Y:S02]  /*4aa0*/  LOP3.LUT P0, RZ, R0, 0xff, RZ, 0xc0, !PT ;  /* 0x000000ff00ff7812 */ /* 0x000fe4000780c0ff */
[----:B------:R-:W-:-:S11]  /*4ab0*/  LOP3.LUT R71, R71, 0x1, RZ, 0x3c, !PT ;  /* 0x0000000147477812 */ /* 0x000fd600078e3cff */
[----:B------:R-:W-:Y:S05]  /*4ac0*/  @P0 BRA `(.L_x_99) ;  /* 0xffffffcc00440947 */ /* 0x000fea000383ffff */
[----:B------:R-:W-:Y:S05]  /*4ad0*/  EXIT ;  /* 0x000000000000794d */ /* 0x000fea0003800000 */
.L_x_14:
[----:B------:R-:W-:-:S08]  /*4ae0*/  ISETP.NE.AND P0, PT, R0, RZ, PT ;  /* 0x000000ff0000720c */ /* 0x000fd00003f05270 */
[----:B0-----:R-:W0:-:S00]  /*4af0*/  USETMAXREG.DEALLOC.CTAPOOL 0x28 ;  /* 0x00000028000079c8 */ /* 0x001e0000080e0500 */
[----:B------:R-:W-:Y:S05]  /*4b00*/  @P0 EXIT ;  /* 0x000000000000094d */ /* 0x000fea0003800000 */
[----:B0-----:R-:W-:Y:S01]  /*4b10*/  LOP3.LUT P0, RZ, R8, 0xff, RZ, 0xc0, !PT ;  /* 0x000000ff08ff7812 */ /* 0x001fe2000780c0ff */
[----:B------:R-:W-:Y:S02]  /*4b20*/  IMAD.MOV.U32 R0, RZ, RZ, 0x1 ;  /* 0x00000001ff007424 */ /* 0x000fe400078e00ff */
[----:B------:R-:W-:-:S10]  /*4b30*/  IMAD.MOV.U32 R6, RZ, RZ, RZ ;  /* 0x000000ffff067224 */ /* 0x000fd400078e00ff */
[----:B------:R-:W-:Y:S05]  /*4b40*/  @!P0 BRA `(.L_x_100) ;  /* 0x0000000c00148947 */ /* 0x000fea0003800000 */
[----:B------:R-:W-:Y:S01]  /*4b50*/  LOP3.LUT P0, RZ, R4, 0x1f, RZ, 0xc0, !PT ;  /* 0x0000001f04ff7812 */ /* 0x000fe2000780c0ff */
[----:B------:R-:W-:Y:S01]  /*4b60*/  ULDC UR5, c[0x0][0x658] ;  /* 0x0001960000057ab9 */ /* 0x000fe20000000800 */
[----:B------:R-:W-:Y:S01]  /*4b70*/  UMOV UR6, 0xffffffff ;  /* 0xffffffff00067882 */ /* 0x000fe20000000000 */
[----:B------:R-:W-:Y:S01]  /*4b80*/  BSSY B0, `(.L_x_100) ;  /* 0x00000c1000007945 */ /* 0x000fe20003800000 */
[----:B------:R-:W-:Y:S01]  /*4b90*/  USHF.L.U32 UR6, UR6, UR5, URZ ;  /* 0x0000000506067299 */ /* 0x000fe2000800063f */
[C---:B------:R-:W-:Y:S01]  /*4ba0*/  ISETP.NE.AND P2, PT, R3.reuse, RZ, PT ;  /* 0x000000ff0300720c */ /* 0x040fe20003f45270 */
[----:B------:R-:W-:Y:S01]  /*4bb0*/  IMAD.MOV.U32 R8, RZ, RZ, 0x1 ;  /* 0x00000001ff087424 */ /* 0x000fe200078e00ff */
[----:B------:R-:W-:Y:S01]  /*4bc0*/  ISETP.NE.OR P0, PT, R3, RZ, !P0 ;  /* 0x000000ff0300720c */ /* 0x000fe20004705670 */
[----:B------:R-:W-:Y:S01]  /*4bd0*/  IMAD.MOV.U32 R0, RZ, RZ, 0x1 ;  /* 0x00000001ff007424 */ /* 0x000fe200078e00ff */
[----:B------:R-:W-:Y:S01]  /*4be0*/  LOP3.LUT R7, R16, 0x2, RZ, 0xfc, !PT ;  /* 0x0000000210077812 */ /* 0x000fe200078efcff */
[----:B------:R-:W-:Y:S01]  /*4bf0*/  IMAD.MOV.U32 R6, RZ, RZ, RZ ;  /* 0x000000ffff067224 */ /* 0x000fe200078e00ff */
[----:B------:R-:W-:Y:S01]  /*4c00*/  ULDC UR4, c[0x0][0x600] ;  /* 0x0001800000047ab9 */ /* 0x000fe20000000800 */
[----:B------:R-:W-:Y:S01]  /*4c10*/  UMOV UR7, 0x1 ;  /* 0x0000000100077882 */ /* 0x000fe20000000000 */
[----:B------:R-:W-:-:S02]  /*4c20*/  UIADD3 UR19, UR40, 0x1, URZ ;  /* 0x0000000128137890 */ /* 0x000fc4000fffe03f */
[----:B------:R-:W-:Y:S02]  /*4c30*/  UIADD3 UR15, UR4, -0x1, URZ ;  /* 0xffffffff040f7890 */ /* 0x000fe4000fffe03f */
[----:B------:R-:W-:Y:S02]  /*4c40*/  USHF.L.U32 UR17, UR7, UR5, URZ ;  /* 0x0000000507117299 */ /* 0x000fe4000800063f */
[----:B------:R-:W-:Y:S01]  /*4c50*/  ULOP3.LUT UR16, URZ, UR6, URZ, 0x33, !UPT ;  /* 0x000000063f107292 */ /* 0x000fe2000f8e333f */
[----:B------:R-:W-:-:S11]  /*4c60*/  ULDC.64 UR20, c[0x0][0x198] ;  /* 0x0000660000147ab9 */ /* 0x000fd60000000a00 */
.L_x_112:
[----:B------:R-:W-:-:S03]  /*4c70*/  UMOV UR4, 0xffffffff ;  /* 0xffffffff00047882 */ /* 0x000fc60000000000 */
[----:B------:R-:W-:Y:S05]  /*4c80*/  BRA.DIV UR4, `(.L_x_101) ;  /* 0x0000001e04387947 */ /* 0x000fea000b800000 */
[----:B------:R-:W-:-:S13]  /*4c90*/  ELECT P6, URZ, PT ;  /* 0x00000000003f782f */ /* 0x000fda00038c0000 */
.L_x_149:
[----:B------:R-:W0:Y:S01]  /*4ca0*/  LDC R3, c[0x0][0x28c] ;  /* 0x0000a300ff037b82 */ /* 0x000e220000000800 */
[----:B------:R-:W-:Y:S01]  /*4cb0*/  BSSY B1, `(.L_x_102) ;  /* 0x0000035000017945 */ /* 0x000fe20003800000 */
[----:B0-----:R-:W-:-:S13]  /*4cc0*/  ISETP.LT.OR P6, PT, R3, 0x1, !P6 ;  /* 0x000000010300780c */ /* 0x001fda00077c1670 */
[----:B------:R-:W-:Y:S05]  /*4cd0*/  @P6 BRA `(.L_x_103) ;  /* 0x0000000000c86947 */ /* 0x000fea0003800000 */
[----:B------:R-:W-:Y:S02]  /*4ce0*/  IMAD.SHL.U32 R22, R22, 0x40, RZ ;  /* 0x0000004016167824 */ /* 0x000fe400078e00ff */
[----:B------:R-:W-:Y:S02]  /*4cf0*/  IMAD.SHL.U32 R19, R19, 0x40, RZ ;  /* 0x0000004013137824 */ /* 0x000fe400078e00ff */
[----:B------:R-:W-:Y:S02]  /*4d00*/  IMAD.MOV.U32 R12, RZ, RZ, RZ ;  /* 0x000000ffff0c7224 */ /* 0x000fe400078e00ff */
[----:B------:R-:W-:Y:S02]  /*4d10*/  IMAD.U32 R13, RZ, RZ, UR19 ;  /* 0x00000013ff0d7e24 */ /* 0x000fe4000f8e00ff */
[----:B------:R-:W-:Y:S02]  /*4d20*/  IMAD.MOV.U32 R3, RZ, RZ, R0 ;  /* 0x000000ffff037224 */ /* 0x000fe400078e0000 */
[----:B------:R-:W-:-:S07]  /*4d30*/  IMAD.MOV.U32 R4, RZ, RZ, R6 ;  /* 0x000000ffff047224 */ /* 0x000fce00078e0006 */
.L_x_107:
[----:B------:R-:W0:Y:S01]  /*4d40*/  S2R R10, SR_CgaCtaId ;  /* 0x00000000000a7919 */ /* 0x000e220000008800 */
[----:B------:R-:W-:Y:S01]  /*4d50*/  MOV R5, 0x400 ;  /* 0x0000040000057802 */ /* 0x000fe20000000f00 */
[----:B------:R-:W1:Y:S03]  /*4d60*/  @!P2 LDC R9, c[0x0][0x500] ;  /* 0x00014000ff09ab82 */ /* 0x000e660000000800 */
[----:B0-----:R-:W-:Y:S02]  /*4d70*/  LEA R11, R10, R5, 0x18 ;  /* 0x000000050a0b7211 */ /* 0x001fe400078ec0ff */
[----:B------:R-:W-:-:S03]  /*4d80*/  SHF.L.U32 R5, R3, 0x1f, RZ ;  /* 0x0000001f03057819 */ /* 0x000fc600000006ff */
[----:B------:R-:W-:-:S04]  /*4d90*/  IMAD R10, R4, 0x8, R11 ;  /* 0x00000008040a7824 */ /* 0x000fc800078e020b */
[----:B------:R-:W0:Y:S02]  /*4da0*/  SYNCS.PHASECHK.TRANS64.TRYWAIT P1, [R10+URZ+0xe0], R5 ;  /* 0x0000e0050a0075a7 */ /* 0x000e24000802017f */
[----:B01----:R-:W-:Y:S05]  /*4db0*/  @!P1 BRA `(.L_x_104) ;  /* 0x0000001c000c9947 */ /* 0x003fea0003800000 */
.L_x_150:
[----:B0-----:R-:W-:Y:S01]  /*4dc0*/  PRMT R5, R7, 0x9910, RZ ;  /* 0x0000991007057816 */ /* 0x001fe200000000ff */
[----:B------:R0:W-:Y:S03]  /*4dd0*/  @!P2 SYNCS.ARRIVE.TRANS64 RZ, [R10+URZ], R9 ;  /* 0x000000090affa9a7 */ /* 0x0001e6000800003f */
[----:B------:R-:W-:-:S13]  /*4de0*/  ISETP.NE.AND P1, PT, R5, 0x2, PT ;  /* 0x000000020500780c */ /* 0x000fda0003f25270 */
[----:B0-----:R-:W-:Y:S05]  /*4df0*/  @P1 BRA `(.L_x_105) ;  /* 0x0000000000041947 */ /* 0x001fea0003800000 */
[----:B------:R-:W-:Y:S01]  /*4e00*/  BPT.TRAP 0x1 ;  /* 0x000000040000795c */ /* 0x000fe20000300000 */
.L_x_105:
[----:B------:R-:W-:Y:S05]  /*4e10*/  @P0 BRA `(.L_x_106) ;  /* 0x0000000000040947 */ /* 0x000fea0003800000 */
[----:B------:R-:W-:Y:S01]  /*4e20*/  BPT.TRAP 0x1 ;  /* 0x000000040000795c */ /* 0x000fe20000300000 */
.L_x_106:
[----:B------:R-:W-:Y:S01]  /*4e30*/  IMAD R11, R4, 0x1000, R11 ;  /* 0x00001000040b7824 */ /* 0x000fe200078e020b */
[----:B------:R-:W-:Y:S01]  /*4e40*/  R2UR UR9, R10 ;  /* 0x000000000a0972ca */ /* 0x000fe200000e0000 */
[----:B------:R-:W-:Y:S01]  /*4e50*/  VIADD R13, R13, 0xffffffff ;  /* 0xffffffff0d0d7836 */ /* 0x000fe20000000000 */
[----:B------:R-:W-:Y:S01]  /*4e60*/  UIADD3 UR4, UP0, UR20, 0xf0, URZ ;  /* 0x000000f014047890 */ /* 0x000fe2000ff1e03f */
[----:B------:R-:W-:Y:S01]  /*4e70*/  R2UR UR11, R19 ;  /* 0x00000000130b72ca */ /* 0x000fe200000e0000 */
[----:B------:R-:W-:Y:S01]  /*4e80*/  UIADD3 UR22, UP1, UR20, 0x1f0, URZ ;  /* 0x000001f014167890 */ /* 0x000fe2000ff3e03f */
[----:B------:R-:W-:Y:S01]  /*4e90*/  R2UR UR8, R11 ;  /* 0x000000000b0872ca */ /* 0x000fe200000e0000 */
[----:B------:R-:W-:Y:S01]  /*4ea0*/  UIADD3.X UR5, URZ, UR21, URZ, UP0, !UPT ;  /* 0x000000153f057290 */ /* 0x000fe200087fe43f */
[----:B------:R-:W-:Y:S01]  /*4eb0*/  R2UR UR10, R12 ;  /* 0x000000000c0a72ca */ /* 0x000fe200000e0000 */
[----:B------:R-:W-:Y:S01]  /*4ec0*/  VIADD R4, R4, 0x1 ;  /* 0x0000000104047836 */ /* 0x000fe20000000000 */
[----:B------:R-:W-:Y:S01]  /*4ed0*/  R2UR UR12, R2 ;  /* 0x00000000020c72ca */ /* 0x000fe200000e0000 */
[----:B------:R-:W-:Y:S01]  /*4ee0*/  UIADD3.X UR23, URZ, UR21, URZ, UP1, !UPT ;  /* 0x000000153f177290 */ /* 0x000fe20008ffe43f */
[----:B------:R-:W-:Y:S01]  /*4ef0*/  R2UR UR18, R22 ;  /* 0x00000000161272ca */ /* 0x000fe200000e0000 */
[----:B------:R-:W-:Y:S01]  /*4f00*/  UMOV UR6, 0x0 ;  /* 0x0000000000067882 */ /* 0x000fe20000000000 */
[----:B------:R-:W-:Y:S01]  /*4f10*/  ISETP.GT.AND P3, PT, R13, 0x1, PT ;  /* 0x000000010d00780c */ /* 0x000fe20003f64270 */
[----:B------:R-:W-:Y:S01]  /*4f20*/  UMOV UR7, 0x10000000 ;  /* 0x1000000000077882 */ /* 0x000fe20000000000 */
[----:B------:R-:W-:Y:S01]  /*4f30*/  ISETP.NE.AND P1, PT, R4, 0x1c, PT ;  /* 0x0000001c0400780c */ /* 0x000fe20003f25270 */
[----:B------:R-:W-:-:S02]  /*4f40*/  VIADD R12, R12, 0x20 ;  /* 0x000000200c0c7836 */ /* 0x000fc40000000000 */
[----:B------:R-:W-:Y:S01]  /*4f50*/  UIADD3 UR13, UR8, 0x300, URZ ;  /* 0x00000300080d7890 */ /* 0x000fe2000fffe03f */
[----:B------:R-:W-:Y:S01]  /*4f60*/  SEL R10, RZ, 0x1, P1 ;  /* 0x00000001ff0a7807 */ /* 0x000fe20000800000 */
[----:B------:R-:W-:Y:S01]  /*4f70*/  UIADD3 UR14, UR8, 0x1c300, URZ ;  /* 0x0001c300080e7890 */ /* 0x000fe2000fffe03f */
[----:B------:R-:W-:Y:S02]  /*4f80*/  SEL R4, R4, RZ, P1 ;  /* 0x000000ff04047207 */ /* 0x000fe40000800000 */
[----:B------:R-:W-:Y:S02]  /*4f90*/  LOP3.LUT R3, R3, R10, RZ, 0x3c, !PT ;  /* 0x0000000a03037212 */ /* 0x000fe400078e3cff */
[----:B------:R-:W-:Y:S02]  /*4fa0*/  UMOV UR8, UR13 ;  /* 0x0000000d00087c82 */ /* 0x000fe40008000000 */
[----:B------:R0:W-:Y:S02]  /*4fb0*/  UTMALDG.3D [UR8], [UR4], desc[UR6] ;  /* 0x00000608040075b4 */ /* 0x0001e40008011000 */
[----:B0-----:R-:W-:Y:S01]  /*4fc0*/  UMOV UR8, UR14 ;  /* 0x0000000e00087c82 */ /* 0x001fe20008000000 */
[----:B------:R-:W-:-:S02]  /*4fd0*/  UMOV UR11, UR18 ;  /* 0x00000012000b7c82 */ /* 0x000fc40008000000 */
[----:B------:R0:W-:Y:S02]  /*4fe0*/  UTMALDG.3D [UR8], [UR22], desc[UR6] ;  /* 0x00000608160075b4 */ /* 0x0001e40008011000 */
[----:B0-----:R-:W-:Y:S05]  /*4ff0*/  @P3 BRA `(.L_x_107) ;  /* 0xfffffffc00503947 */ /* 0x001fea000383ffff */
.L_x_103:
[----:B------:R-:W-:Y:S05]  /*5000*/  BSYNC B1 ;  /* 0x0000000000017941 */ /* 0x000fea0003800000 */
.L_x_102:
[----:B------:R-:W2:Y:S01]  /*5010*/  LDL.64 R10, [R1] ;  /* 0x00000000010a7983 */ /* 0x000ea20000100a00 */
[----:B------:R-:W-:Y:S01]  /*5020*/  LOP3.LUT P4, RZ, R8, 0xff, RZ, 0xc0, !PT ;  /* 0x000000ff08ff7812 */ /* 0x000fe2000788c0ff */
[----:B------:R-:W-:Y:S01]  /*5030*/  VIADD R9, R6, UR40 ;  /* 0x0000002806097c36 */ /* 0x000fe20008000000 */
[----:B------:R-:W-:Y:S01]  /*5040*/  ULDC.64 UR4, c[0x0][0x650] ;  /* 0x0001940000047ab9 */ /* 0x000fe20000000a00 */
[----:B------:R-:W-:Y:S01]  /*5050*/  IMAD.U32 R4, RZ, RZ, UR40 ;  /* 0x00000028ff047e24 */ /* 0x000fe2000f8e00ff */
[----:B------:R-:W-:Y:S01]  /*5060*/  UISETP.GE.U32.AND UP0, UPT, UR40, 0x1c, UPT ;  /* 0x0000001c2800788c */ /* 0x000fe2000bf06070 */
[----:B------:R-:W-:Y:S01]  /*5070*/  BSSY B1, `(.L_x_108) ;  /* 0x000006f000017945 */ /* 0x000fe20003800000 */
[----:B------:R-:W-:Y:S01]  /*5080*/  ISETP.GT.U32.AND P1, PT, R9, 0x1b, PT ;  /* 0x0000001b0900780c */ /* 0x000fe20003f24070 */
[----:B------:R-:W-:Y:S01]  /*5090*/  IMAD.MOV.U32 R19, RZ, RZ, -0x1 ;  /* 0xffffffffff137424 */ /* 0x000fe200078e00ff */
[----:B------:R-:W-:Y:S01]  /*50a0*/  PRMT R8, RZ, 0x7610, R8 ;  /* 0x00007610ff087816 */ /* 0x000fe20000000008 */
[----:B------:R-:W-:Y:S01]  /*50b0*/  IMAD.MOV.U32 R22, RZ, RZ, -0x1 ;  /* 0xffffffffff167424 */ /* 0x000fe200078e00ff */
[----:B------:R-:W-:-:S02]  /*50c0*/  ISETP.LT.U32.AND P1, PT, R4, 0x1c, P1 ;  /* 0x0000001c0400780c */ /* 0x000fc40000f21070 */
[----:B------:R-:W-:Y:S01]  /*50d0*/  PLOP3.LUT P3, PT, PT, PT, UP0, 0x80, 0x0 ;  /* 0x000000000000781c */ /* 0x000fe20003f6f008 */
[----:B------:R-:W0:Y:S01]  /*50e0*/  @P4 S2R R3, SR_CgaCtaId ;  /* 0x0000000000034919 */ /* 0x000e220000008800 */
[----:B------:R-:W-:Y:S02]  /*50f0*/  @P4 MOV R2, 0x400 ;  /* 0x0000040000024802 */ /* 0x000fe40000000f00 */
[----:B------:R-:W-:-:S04]  /*5100*/  SEL R5, RZ, 0x1, !P1 ;  /* 0x00000001ff057807 */ /* 0x000fc80004800000 */
[----:B------:R-:W-:Y:S02]  /*5110*/  LOP3.LUT R0, R0, R5, RZ, 0x3c, !PT ;  /* 0x0000000500007212 */ /* 0x000fe400078e3cff */
[----:B0-----:R-:W-:-:S04]  /*5120*/  @P4 LEA R2, R3, R2, 0x18 ;  /* 0x0000000203024211 */ /* 0x001fc800078ec0ff */
[----:B------:R0:W-:Y:S02]  /*5130*/  @P4 SYNCS.ARRIVE.TRANS64.A1T0 RZ, [R2+URZ+0x1f8], RZ ;  /* 0x0001f8ff02ff49a7 */ /* 0x0001e4000810003f */
[----:B0-----:R-:W-:-:S05]  /*5140*/  SHF.R.U32.HI R2, RZ, 0x2, R9 ;  /* 0x00000002ff027819 */ /* 0x001fca0000011609 */
[----:B------:R-:W-:-:S04]  /*5150*/  IMAD.WIDE.U32 R2, R2, 0x24924925, RZ ;  /* 0x2492492502027825 */ /* 0x000fc800078e00ff */
[----:B------:R-:W-:Y:S01]  /*5160*/  IMAD R6, R3, -0x1c, R9 ;  /* 0xffffffe403067824 */ /* 0x000fe200078e0209 */
[--C-:B------:R-:W-:Y:S01]  /*5170*/  @P3 LOP3.LUT R0, R0, 0x1, R3.reuse, 0x78, !PT ;  /* 0x0000000100003812 */ /* 0x100fe200078e7803 */
[----:B------:R-:W-:Y:S01]  /*5180*/  IMAD.MOV.U32 R2, RZ, RZ, -0x1 ;  /* 0xffffffffff027424 */ /* 0x000fe200078e00ff */
[----:B------:R-:W-:Y:S02]  /*5190*/  PRMT R3, RZ, 0x7610, R3 ;  /* 0x00007610ff037816 */ /* 0x000fe40000000003 */
[----:B--2---:R-:W-:-:S04]  /*51a0*/  IADD3 R18, P4, R18, R10, RZ ;  /* 0x0000000a12127210 */ /* 0x004fc80007f9e0ff */
[----:B------:R-:W-:Y:S01]  /*51b0*/  ISETP.GE.U32.AND P1, PT, R18, UR4, PT ;  /* 0x0000000412007c0c */ /* 0x000fe2000bf26070 */
[----:B------:R-:W-:-:S05]  /*51c0*/  IMAD.X R17, R17, 0x1, R23, P4 ;  /* 0x0000000111117824 */ /* 0x000fca00020e0617 */
[----:B------:R-:W-:-:S13]  /*51d0*/  ISETP.GE.U32.AND.EX P1, PT, R17, UR5, PT, P1 ;  /* 0x0000000511007c0c */ /* 0x000fda000bf26110 */
[----:B------:R-:W-:Y:S05]  /*51e0*/  @P1 BRA `(.L_x_109) ;  /* 0x00000004005c1947 */ /* 0x000fea0003800000 */
[----:B------:R-:W0:Y:S01]  /*51f0*/  S2R R11, SR_CTAID.X ;  /* 0x00000000000b7919 */ /* 0x000e220000002500 */
[----:B------:R-:W-:Y:S01]  /*5200*/  ULDC.64 UR4, c[0x0][0x628] ;  /* 0x00018a0000047ab9 */ /* 0x000fe20000000a00 */
[----:B------:R-:W1:Y:S01]  /*5210*/  LDC R12, c[0x0][0x144] ;  /* 0x00005100ff0c7b82 */ /* 0x000e620000000800 */
[----:B------:R-:W-:Y:S01]  /*5220*/  ISETP.NE.U32.AND P1, PT, RZ, UR4, PT ;  /* 0x00000004ff007c0c */ /* 0x000fe2000bf25070 */
[----:B------:R-:W2:Y:S01]  /*5230*/  S2R R9, SR_CTAID.Y ;  /* 0x0000000000097919 */ /* 0x000ea20000002600 */
[----:B------:R-:W-:Y:S01]  /*5240*/  ULDC UR6, c[0x0][0x150] ;  /* 0x0000540000067ab9 */ /* 0x000fe20000000800 */
[----:B------:R-:W-:Y:S01]  /*5250*/  ULDC UR7, c[0x0][0x630] ;  /* 0x00018c0000077ab9 */ /* 0x000fe20000000800 */
[----:B------:R-:W-:Y:S01]  /*5260*/  ISETP.NE.AND.EX P1, PT, RZ, UR5, PT, P1 ;  /* 0x00000005ff007c0c */ /* 0x000fe2000bf25310 */
[----:B------:R-:W-:Y:S01]  /*5270*/  IMAD.MOV.U32 R2, RZ, RZ, R18 ;  /* 0x000000ffff027224 */ /* 0x000fe200078e0012 */
[----:B0-----:R-:W-:-:S05]  /*5280*/  I2FP.F32.U32 R3, R11 ;  /* 0x0000000b00037245 */ /* 0x001fca0000201000 */
[----:B------:R-:W-:Y:S01]  /*5290*/  FMUL R14, R3, UR6 ;  /* 0x00000006030e7c20 */ /* 0x000fe20008400000 */
[----:B------:R-:W-:-:S05]  /*52a0*/  IMAD.MOV.U32 R3, RZ, RZ, R17 ;  /* 0x000000ffff037224 */ /* 0x000fca00078e0011 */
[----:B--2---:R-:W-:Y:S05]  /*52b0*/  @!P1 BRA `(.L_x_110) ;  /* 0x0000000000289947 */ /* 0x004fea0003800000 */
[----:B------:R-:W-:Y:S02]  /*52c0*/  ULDC UR6, c[0x0][0x634] ;  /* 0x00018d0000067ab9 */ /* 0x000fe40000000800 */
[----:B------:R-:W-:-:S05]  /*52d0*/  IADD3 R3, P1, R18, UR6, RZ ;  /* 0x0000000612037c10 */ /* 0x000fca000ff3e0ff */
[----:B------:R-:W-:-:S04]  /*52e0*/  IMAD.X R13, RZ, RZ, R17, P1 ;  /* 0x000000ffff0d7224 */ /* 0x000fc800008e0611 */
[----:B------:R-:W-:-:S04]  /*52f0*/  IMAD.WIDE.U32 R4, R13, UR4, RZ ;  /* 0x000000040d047c25 */ /* 0x000fc8000f8e00ff */
[----:B------:R-:W-:-:S04]  /*5300*/  IMAD.WIDE.U32 R4, P1, R3, UR5, R4 ;  /* 0x0000000503047c25 */ /* 0x000fc8000f820004 */
[----:B------:R-:W-:-:S04]  /*5310*/  IMAD.WIDE.U32 R2, R3, UR4, RZ ;  /* 0x0000000403027c25 */ /* 0x000fc8000f8e00ff */
[----:B------:R-:W-:Y:S01]  /*5320*/  IMAD.MOV.U32 R2, RZ, RZ, R5 ;  /* 0x000000ffff027224 */ /* 0x000fe200078e0005 */
[----:B------:R-:W-:Y:S01]  /*5330*/  IADD3 RZ, P3, R3, R4, RZ ;  /* 0x0000000403ff7210 */ /* 0x000fe20007f7e0ff */
[----:B------:R-:W-:-:S04]  /*5340*/  IMAD.X R3, RZ, RZ, RZ, P1 ;  /* 0x000000ffff037224 */ /* 0x000fc800008e06ff */
[----:B------:R-:W-:-:S08]  /*5350*/  IMAD.WIDE.U32.X R2, R13, UR5, R2, P3 ;  /* 0x000000050d027c25 */ /* 0x000fd000098e0402 */
.L_x_110:
[--C-:B------:R-:W-:Y:S01]  /*5360*/  SHF.R.U64 R10, R2, UR7, R3.reuse ;  /* 0x00000007020a7c19 */ /* 0x100fe20008001203 */
[----:B------:R-:W0:Y:S01]  /*5370*/  F2I.U32.TRUNC.NTZ R14, R14 ;  /* 0x0000000e000e7305 */ /* 0x000e22000020f000 */
[----:B------:R-:W-:Y:S01]  /*5380*/  SHF.R.U32.HI R2, RZ, UR7, R3 ;  /* 0x00000007ff027c19 */ /* 0x000fe20008011603 */
[----:B------:R-:W-:Y:S01]  /*5390*/  ULDC.64 UR4, c[0x0][0x620] ;  /* 0x0001880000047ab9 */ /* 0x000fe20000000a00 */
[----:B------:R-:W-:Y:S01]  /*53a0*/  IADD3 R5, P1, RZ, -R10, RZ ;  /* 0x8000000aff057210 */ /* 0x000fe20007f3e0ff */
[----:B------:R-:W-:Y:S01]  /*53b0*/  IMAD.MOV.U32 R3, RZ, RZ, R17 ;  /* 0x000000ffff037224 */ /* 0x000fe200078e0011 */
[----:B------:R-:W-:-:S03]  /*53c0*/  ULDC.64 UR6, c[0x0][0x640] ;  /* 0x0001900000067ab9 */ /* 0x000fc60000000a00 */
[----:B------:R-:W-:Y:S01]  /*53d0*/  IMAD.X R2, RZ, RZ, ~R2, P1 ;  /* 0x000000ffff027224 */ /* 0x000fe200008e0e02 */
[----:B------:R-:W-:-:S03]  /*53e0*/  ISETP.NE.U32.AND P1, PT, RZ, UR6, PT ;  /* 0x00000006ff007c0c */ /* 0x000fc6000bf25070 */
[----:B------:R-:W-:Y:S01]  /*53f0*/  IMAD R4, R2, UR4, RZ ;  /* 0x0000000402047c24 */ /* 0x000fe2000f8e02ff */
[----:B------:R-:W-:Y:S01]  /*5400*/  ISETP.NE.AND.EX P1, PT, RZ, UR7, PT, P1 ;  /* 0x00000007ff007c0c */ /* 0x000fe2000bf25310 */
[----:B------:R-:W-:-:S04]  /*5410*/  IMAD.MOV.U32 R2, RZ, RZ, R18 ;  /* 0x000000ffff027224 */ /* 0x000fc800078e0012 */
[----:B------:R-:W-:Y:S01]  /*5420*/  IMAD.WIDE.U32 R2, R5, UR4, R2 ;  /* 0x0000000405027c25 */ /* 0x000fe2000f8e0002 */
[----:B------:R-:W-:-:S03]  /*5430*/  ULDC UR4, c[0x0][0x618] ;  /* 0x0001860000047ab9 */ /* 0x000fc60000000800 */
[----:B------:R-:W-:Y:S01]  /*5440*/  IMAD R5, R5, UR5, R4 ;  /* 0x0000000505057c24 */ /* 0x000fe2000f8e0204 */
[----:B------:R-:W-:Y:S01]  /*5450*/  ULDC UR5, c[0x0][0x154] ;  /* 0x0000550000057ab9 */ /* 0x000fe20000000800 */
[----:B0-----:R-:W-:Y:S02]  /*5460*/  IMAD.MOV R4, RZ, RZ, -R14 ;  /* 0x000000ffff047224 */ /* 0x001fe400078e0a0e */
[----:B------:R-:W0:Y:S01]  /*5470*/  LDC R14, c[0x0][0x148] ;  /* 0x00005200ff0e7b82 */ /* 0x000e220000000800 */
[----:B------:R-:W-:Y:S02]  /*5480*/  IMAD.IADD R3, R3, 0x1, R5 ;  /* 0x0000000103037824 */ /* 0x000fe400078e0205 */
[----:B-1----:R-:W-:Y:S01]  /*5490*/  IMAD R11, R12, R4, R11 ;  /* 0x000000040c0b7224 */ /* 0x002fe200078e020b */
[----:B------:R-:W-:Y:S02]  /*54a0*/  I2FP.F32.U32 R4, R9 ;  /* 0x0000000900047245 */ /* 0x000fe40000201000 */
[----:B------:R-:W-:-:S02]  /*54b0*/  SHF.R.U64 R12, R2, UR4, R3 ;  /* 0x00000004020c7c19 */ /* 0x000fc40008001203 */
[----:B------:R-:W-:Y:S01]  /*54c0*/  SHF.R.U32.HI R3, RZ, UR4, R3 ;  /* 0x00000004ff037c19 */ /* 0x000fe20008011603 */
[----:B------:R-:W-:Y:S01]  /*54d0*/  FMUL R4, R4, UR5 ;  /* 0x0000000504047c20 */ /* 0x000fe20008400000 */
[----:B------:R-:W-:Y:S02]  /*54e0*/  ULDC UR4, c[0x0][0x608] ;  /* 0x0001820000047ab9 */ /* 0x000fe40000000800 */
[--C-:B------:R-:W-:Y:S01]  /*54f0*/  SHF.R.U64 R15, R12, UR4, R3.reuse ;  /* 0x000000040c0f7c19 */ /* 0x100fe20008001203 */
[----:B------:R1:W2:Y:S01]  /*5500*/  F2I.U32.TRUNC.NTZ R20, R4 ;  /* 0x0000000400147305 */ /* 0x0002a2000020f000 */
[----:B------:R-:W-:Y:S01]  /*5510*/  SHF.R.U32.HI R2, RZ, UR4, R3 ;  /* 0x00000004ff027c19 */ /* 0x000fe20008011603 */
[----:B------:R-:W-:-:S03]  /*5520*/  ULDC UR4, c[0x0][0x658] ;  /* 0x0001960000047ab9 */ /* 0x000fc60000000800 */
[--C-:B------:R-:W-:Y:S02]  /*5530*/  SHF.R.U64 R13, R15, UR4, R2.reuse ;  /* 0x000000040f0d7c19 */ /* 0x100fe40008001202 */
[----:B------:R-:W-:-:S03]  /*5540*/  SHF.R.U32.HI R19, RZ, UR4, R2 ;  /* 0x00000004ff137c19 */ /* 0x000fc60008011602 */
[----:B------:R-:W-:Y:S02]  /*5550*/  IMAD.MOV.U32 R2, RZ, RZ, R13 ;  /* 0x000000ffff027224 */ /* 0x000fe400078e000d */
[----:B------:R-:W-:Y:S01]  /*5560*/  IMAD.MOV.U32 R3, RZ, RZ, R19 ;  /* 0x000000ffff037224 */ /* 0x000fe200078e0013 */
[----:B-1----:R-:W-:Y:S06]  /*5570*/  @!P1 BRA `(.L_x_111) ;  /* 0x0000000000289947 */ /* 0x002fec0003800000 */
        /* <DEDUP_REMOVED lines=10> */
.L_x_111:
[----:B------:R-:W1:Y:S01]  /*5620*/  LDC R4, c[0x0][0x65c] ;  /* 0x00019700ff047b82 */ /* 0x000e620000000800 */
[----:B------:R-:W-:Y:S01]  /*5630*/  ULDC UR4, c[0x0][0x648] ;  /* 0x0001920000047ab9 */ /* 0x000fe20000000800 */
[----:B------:R-:W-:Y:S01]  /*5640*/  LOP3.LUT R15, R15, UR16, RZ, 0xc0, !PT ;  /* 0x000000100f0f7c12 */ /* 0x000fe2000f8ec0ff */
[----:B--2---:R-:W-:Y:S01]  /*5650*/  IMAD.MOV R20, RZ, RZ, -R20 ;  /* 0x000000ffff147224 */ /* 0x004fe200078e0a14 */
[----:B------:R-:W-:Y:S01]  /*5660*/  SHF.R.U64 R2, R2, UR4, R3 ;  /* 0x0000000402027c19 */ /* 0x000fe20008001203 */
[----:B------:R-:W-:Y:S01]  /*5670*/  ULDC UR4, c[0x0][0x638] ;  /* 0x00018e0000047ab9 */ /* 0x000fe20000000800 */
[----:B------:R-:W-:Y:S01]  /*5680*/  LOP3.LUT R12, R12, UR15, RZ, 0xc0, !PT ;  /* 0x0000000f0c0c7c12 */ /* 0x000fe2000f8ec0ff */
[----:B------:R-:W-:Y:S01]  /*5690*/  ULDC UR5, c[0x0][0x610] ;  /* 0x0001840000057ab9 */ /* 0x000fe20000000800 */
[----:B------:R-:W-:Y:S01]  /*56a0*/  IMAD.MOV.U32 R3, RZ, RZ, 0x1 ;  /* 0x00000001ff037424 */ /* 0x000fe200078e00ff */
[----:B-1----:R-:W-:Y:S01]  /*56b0*/  ISETP.NE.AND P1, PT, R4, 0x1, PT ;  /* 0x000000010400780c */ /* 0x002fe20003f25270 */
[----:B------:R-:W-:-:S02]  /*56c0*/  IMAD.MOV R4, RZ, RZ, -R2 ;  /* 0x000000ffff047224 */ /* 0x000fc400078e0a02 */
[----:B------:R-:W-:Y:S02]  /*56d0*/  IMAD R2, R2, UR17, R15 ;  /* 0x0000001102027c24 */ /* 0x000fe4000f8e020f */
[----:B------:R-:W-:Y:S01]  /*56e0*/  IMAD R13, R4, UR4, R13 ;  /* 0x00000004040d7c24 */ /* 0x000fe2000f8e020d */
[----:B------:R-:W-:-:S07]  /*56f0*/  ULDC UR4, c[0x0][0x600] ;  /* 0x0001800000047ab9 */ /* 0x000fce0000000800 */
[----:B0-----:R-:W-:-:S04]  /*5700*/  @P1 IMAD R11, R14, R20, R9 ;  /* 0x000000140e0b1224 */ /* 0x001fc800078e0209 */
[----:B------:R-:W-:Y:S02]  /*5710*/  IMAD R11, R2, UR5, R11 ;  /* 0x00000005020b7c24 */ /* 0x000fe4000f8e020b */
[----:B------:R-:W-:-:S05]  /*5720*/  IMAD R2, R13, UR4, R12 ;  /* 0x000000040d027c24 */ /* 0x000fca000f8e020c */
[----:B------:R-:W-:Y:S02]  /*5730*/  SEL R22, R2, R11, !P1 ;  /* 0x0000000b02167207 */ /* 0x000fe40004800000 */
[----:B------:R-:W-:Y:S01]  /*5740*/  SEL R19, R11, R2, !P1 ;  /* 0x000000020b137207 */ /* 0x000fe20004800000 */
[----:B------:R-:W-:-:S07]  /*5750*/  IMAD.MOV.U32 R2, RZ, RZ, R10 ;  /* 0x000000ffff027224 */ /* 0x000fce00078e000a */
.L_x_109:
[----:B------:R-:W-:Y:S05]  /*5760*/  BSYNC B1 ;  /* 0x0000000000017941 */ /* 0x000fea0003800000 */
.L_x_108:
[----:B------:R-:W-:-:S13]  /*5770*/  LOP3.LUT P1, RZ, R3, 0xff, RZ, 0xc0, !PT ;  /* 0x000000ff03ff7812 */ /* 0x000fda000782c0ff */
[----:B------:R-:W-:Y:S05]  /*5780*/  @P1 BRA `(.L_x_112) ;  /* 0xfffffff400381947 */ /* 0x000fea000383ffff */
[----:B------:R-:W-:Y:S05]  /*5790*/  BSYNC B0 ;  /* 0x0000000000007941 */ /* 0x000fea0003800000 */
.L_x_100:
[----:B------:R-:W-:-:S03]  /*57a0*/  UMOV UR4, 0xffffffff ;  /* 0xffffffff00047882 */ /* 0x000fc60000000000 */
[----:B------:R-:W-:Y:S05]  /*57b0*/  BRA.DIV UR4, `(.L_x_113) ;  /* 0x0000001204a07947 */ /* 0x000fea000b800000 */
[----:B------:R-:W-:-:S13]  /*57c0*/  ELECT P6, URZ, PT ;  /* 0x00000000003f782f */ /* 0x000fda00038c0000 */
.L_x_153:
[----:B------:R-:W-:Y:S04]  /*57d0*/  BSSY B0, `(.L_x_114) ;  /* 0x0000103000007945 */ /* 0x000fe80003800000 */
[----:B------:R-:W-:Y:S05]  /*57e0*/  @!P6 BRA `(.L_x_115) ;  /* 0x000000100004e947 */ /* 0x000fea0003800000 */
[----:B------:R-:W-:-:S04]  /*57f0*/  LOP3.LUT R16, R16, 0x2, RZ, 0xfc, !PT ;  /* 0x0000000210107812 */ /* 0x000fc800078efcff */
[----:B------:R-:W-:-:S13]  /*5800*/  ISETP.NE.AND P0, PT, R16, 0x3, PT ;  /* 0x000000031000780c */ /* 0x000fda0003f05270 */
[----:B------:R-:W-:Y:S05]  /*5810*/  @!P0 BRA `(.L_x_116) ;  /* 0x0000000000048947 */ /* 0x000fea0003800000 */
[----:B------:R-:W-:Y:S01]  /*5820*/  BPT.TRAP 0x1 ;  /* 0x000000040000795c */ /* 0x000fe20000300000 */
.L_x_116:
[----:B------:R-:W0:Y:S01]  /*5830*/  S2R R3, SR_CgaCtaId ;  /* 0x0000000000037919 */ /* 0x000e220000008800 */
[----:B------:R-:W-:-:S04]  /*5840*/  MOV R2, 0x400 ;  /* 0x0000040000027802 */ /* 0x000fc80000000f00 */
[----:B0-----:R-:W-:Y:S02]  /*5850*/  LEA R3, R3, R2, 0x18 ;  /* 0x0000000203037211 */ /* 0x001fe400078ec0ff */
[----:B------:R-:W-:-:S03]  /*5860*/  SHF.L.U32 R2, R0, 0x1f, RZ ;  /* 0x0000001f00027819 */ /* 0x000fc600000006ff */
[----:B------:R-:W-:-:S04]  /*5870*/  VIADD R3, R3, 0xe0 ;  /* 0x000000e003037836 */ /* 0x000fc80000000000 */
[C---:B------:R-:W-:Y:S02]  /*5880*/  IMAD R7, R6.reuse, 0x8, R3 ;  /* 0x0000000806077824 */ /* 0x040fe400078e0203 */
[----:B------:R-:W-:Y:S02]  /*5890*/  VIADD R6, R6, 0x1 ;  /* 0x0000000106067836 */ /* 0x000fe40000000000 */
[----:B------:R-:W0:Y:S03]  /*58a0*/  SYNCS.PHASECHK.TRANS64.TRYWAIT P0, [R7+URZ], R2 ;  /* 0x00000002070075a7 */ /* 0x000e26000800017f */
[----:B------:R-:W-:-:S04]  /*58b0*/  ISETP.NE.AND P1, PT, R6, 0x1c, PT ;  /* 0x0000001c0600780c */ /* 0x000fc80003f25270 */
[----:B------:R-:W-:Y:S02]  /*58c0*/  SEL R5, RZ, 0x1, P1 ;  /* 0x00000001ff057807 */ /* 0x000fe40000800000 */
[----:B------:R-:W-:Y:S02]  /*58d0*/  SEL R6, R6, RZ, P1 ;  /* 0x000000ff06067207 */ /* 0x000fe40000800000 */
[----:B------:R-:W-:-:S03]  /*58e0*/  LOP3.LUT R5, R0, R5, RZ, 0x3c, !PT ;  /* 0x0000000500057212 */ /* 0x000fc600078e3cff */
[----:B------:R-:W-:Y:S01]  /*58f0*/  IMAD R9, R6, 0x8, R3 ;  /* 0x0000000806097824 */ /* 0x000fe200078e0203 */
[----:B------:R-:W-:Y:S01]  /*5900*/  SHF.L.U32 R4, R5, 0x1f, RZ ;  /* 0x0000001f05047819 */ /* 0x000fe200000006ff */
[----:B0-----:R-:W-:Y:S06]  /*5910*/  @!P0 BRA `(.L_x_117) ;  /* 0x0000001000688947 */ /* 0x001fec0003800000 */
.L_x_154:
[----:B------:R-:W1:Y:S01]  /*5920*/  SYNCS.PHASECHK.TRANS64.TRYWAIT P0, [R9+URZ], R4 ;  /* 0x00000004090075a7 */ /* 0x000e62000800017f */
[----:B------:R-:W-:-:S05]  /*5930*/  VIADD R0, R6, 0x1 ;  /* 0x0000000106007836 */ /* 0x000fca0000000000 */
[----:B------:R-:W-:-:S04]  /*5940*/  ISETP.NE.AND P1, PT, R0, 0x1c, PT ;  /* 0x0000001c0000780c */ /* 0x000fc80003f25270 */
[----:B0-----:R-:W-:Y:S02]  /*5950*/  SEL R2, RZ, 0x1, P1 ;  /* 0x00000001ff027807 */ /* 0x001fe40000800000 */
[----:B------:R-:W-:Y:S02]  /*5960*/  SEL R0, R0, RZ, P1 ;  /* 0x000000ff00007207 */ /* 0x000fe40000800000 */
[----:B------:R-:W-:-:S03]  /*5970*/  LOP3.LUT R7, R5, R2, RZ, 0x3c, !PT ;  /* 0x0000000205077212 */ /* 0x000fc600078e3cff */
[----:B------:R-:W-:Y:S01]  /*5980*/  IMAD R6, R0, 0x8, R3 ;  /* 0x0000000800067824 */ /* 0x000fe200078e0203 */
[----:B------:R-:W-:Y:S01]  /*5990*/  SHF.L.U32 R5, R7, 0x1f, RZ ;  /* 0x0000001f07057819 */ /* 0x000fe200000006ff */
[----:B-1----:R-:W-:Y:S06]  /*59a0*/  @!P0 BRA `(.L_x_118) ;  /* 0x0000001000588947 */ /* 0x002fec0003800000 */
.L_x_155:
[----:B------:R-:W1:Y:S01]  /*59b0*/  SYNCS.PHASECHK.TRANS64.TRYWAIT P0, [R6+URZ], R5 ;  /* 0x00000005060075a7 */ /* 0x000e62000800017f */
[----:B------:R-:W-:-:S05]  /*59c0*/  VIADD R0, R0, 0x1 ;  /* 0x0000000100007836 */ /* 0x000fca0000000000 */
[----:B------:R-:W-:-:S04]  /*59d0*/  ISETP.NE.AND P1, PT, R0, 0x1c, PT ;  /* 0x0000001c0000780c */ /* 0x000fc80003f25270 */
[----:B------:R-:W-:Y:S02]  /*59e0*/  SEL R2, RZ, 0x1, P1 ;  /* 0x00000001ff027807 */ /* 0x000fe40000800000 */
[----:B------:R-:W-:Y:S02]  /*59f0*/  SEL R0, R0, RZ, P1 ;  /* 0x000000ff00007207 */ /* 0x000fe40000800000 */
[----:B------:R-:W-:-:S03]  /*5a00*/  LOP3.LUT R7, R7, R2, RZ, 0x3c, !PT ;  /* 0x0000000207077212 */ /* 0x000fc600078e3cff */
[----:B0-----:R-:W-:Y:S01]  /*5a10*/  IMAD R9, R0, 0x8, R3 ;  /* 0x0000000800097824 */ /* 0x001fe200078e0203 */
[----:B------:R-:W-:Y:S01]  /*5a20*/  SHF.L.U32 R4, R7, 0x1f, RZ ;  /* 0x0000001f07047819 */ /* 0x000fe200000006ff */
[----:B-1----:R-:W-:Y:S06]  /*5a30*/  @!P0 BRA `(.L_x_119) ;  /* 0x0000001000488947 */ /* 0x002fec0003800000 */
.L_x_156:
        /* <DEDUP_REMOVED lines=9> */
.L_x_157:
        /* <DEDUP_REMOVED lines=9> */
.L_x_158:
        /* <DEDUP_REMOVED lines=9> */
.L_x_159:
        /* <DEDUP_REMOVED lines=9> */
.L_x_160:
        /* <DEDUP_REMOVED lines=9> */
.L_x_161:
        /* <DEDUP_REMOVED lines=9> */
.L_x_162:
        /* <DEDUP_REMOVED lines=9> */
.L_x_163:
        /* <DEDUP_REMOVED lines=9> */
.L_x_164:
        /* <DEDUP_REMOVED lines=9> */
.L_x_165:
        /* <DEDUP_REMOVED lines=9> */
.L_x_166:
        /* <DEDUP_REMOVED lines=9> */
.L_x_167:
        /* <DEDUP_REMOVED lines=9> */
.L_x_168:
        /* <DEDUP_REMOVED lines=9> */
.L_x_169:
        /* <DEDUP_REMOVED lines=9> */
.L_x_170:
        /* <DEDUP_REMOVED lines=9> */
.L_x_171:
        /* <DEDUP_REMOVED lines=9> */
.L_x_172:
        /* <DEDUP_REMOVED lines=9> */
.L_x_173:
        /* <DEDUP_REMOVED lines=9> */
.L_x_174:
        /* <DEDUP_REMOVED lines=9> */
.L_x_175:
        /* <DEDUP_REMOVED lines=9> */
.L_x_176:
        /* <DEDUP_REMOVED lines=9> */
.L_x_177:
        /* <DEDUP_REMOVED lines=9> */
.L_x_178:
        /* <DEDUP_REMOVED lines=9> */
.L_x_179:
[----:B------:R-:W1:Y:S01]  /*6730*/  SYNCS.PHASECHK.TRANS64.TRYWAIT P0, [R6+URZ], R5 ;  /* 0x00000005060075a7 */ /* 0x000e62000800017f */
[----:B------:R-:W-:-:S05]  /*6740*/  VIADD R0, R0, 0x1 ;  /* 0x0000000100007836 */ /* 0x000fca0000000000 */
[----:B------:R-:W-:-:S04]  /*6750*/  ISETP.NE.AND P1, PT, R0, 0x1c, PT ;  /* 0x0000001c0000780c */ /* 0x000fc80003f25270 */
[----:B------:R-:W-:Y:S02]  /*6760*/  SEL R2, RZ, 0x1, P1 ;  /* 0x00000001ff027807 */ /* 0x000fe40000800000 */
[----:B------:R-:W-:Y:S02]  /*6770*/  SEL R0, R0, RZ, P1 ;  /* 0x000000ff00007207 */ /* 0x000fe40000800000 */
[----:B------:R-:W-:Y:S01]  /*6780*/  LOP3.LUT R2, R7, R2, RZ, 0x3c, !PT ;  /* 0x0000000207027212 */ /* 0x000fe200078e3cff */
[----:B-1----:R-:W-:Y:S06]  /*6790*/  @!P0 BRA `(.L_x_143) ;  /* 0x0000000800d08947 */ /* 0x002fec0003800000 */
.L_x_180:
[----:B------:R-:W-:Y:S01]  /*67a0*/  IMAD R3, R0, 0x8, R3 ;  /* 0x0000000800037824 */ /* 0x000fe200078e0203 */
[----:B------:R-:W-:-:S07]  /*67b0*/  SHF.L.U32 R0, R2, 0x1f, RZ ;  /* 0x0000001f02007819 */ /* 0x000fce00000006ff */
.L_x_144:
[----:B--2---:R2:W3:Y:S02]  /*67c0*/  SYNCS.PHASECHK.TRANS64.TRYWAIT P0, [R3+URZ], R0 ;  /* 0x00000000030075a7 */ /* 0x0044e4000800017f */
[----:B---3--:R-:W-:Y:S05]  /*67d0*/  @!P0 NANOSLEEP.SYNCS 0x989680 ;  /* 0x009896800000895d */ /* 0x008fea0003900000 */
[----:B------:R-:W3:Y:S02]  /*67e0*/  @!P0 SYNCS.PHASECHK.TRANS64 P0, [R3+URZ], R0 ;  /* 0x00000000030085a7 */ /* 0x000ee4000800007f */
[----:B---3--:R-:W-:Y:S05]  /*67f0*/  @!P0 BRA `(.L_x_144) ;  /* 0xfffffffc00f08947 */ /* 0x008fea000383ffff */
.L_x_115:
[----:B------:R-:W-:Y:S05]  /*6800*/  BSYNC B0 ;  /* 0x0000000000007941 */ /* 0x000fea0003800000 */
.L_x_114:
[----:B------:R-:W-:Y:S05]  /*6810*/  EXIT ;  /* 0x000000000000794d */ /* 0x000fea0003800000 */
.L_x_16:
[----:B-1----:R1:W2:Y:S02]  /*6820*/  SYNCS.PHASECHK.TRANS64.TRYWAIT P0, [R63+URZ], R0 ;  /* 0x000000003f0075a7 */ /* 0x0022a4000800017f */
[----:B--2---:R-:W-:Y:S05]  /*6830*/  @!P0 NANOSLEEP.SYNCS 0x989680 ;  /* 0x009896800000895d */ /* 0x004fea0003900000 */
[----:B------:R-:W2:Y:S02]  /*6840*/  @!P0 SYNCS.PHASECHK.TRANS64 P0, [R63+URZ], R0 ;  /* 0x000000003f0085a7 */ /* 0x000ea4000800007f */
[----:B--2---:R-:W-:Y:S05]  /*6850*/  @!P0 BRA `(.L_x_16) ;  /* 0xfffffffc00f08947 */ /* 0x004fea000383ffff */
[----:B------:R-:W-:Y:S05]  /*6860*/  BRA `(.L_x_145) ;  /* 0xffffffac00f07947 */ /* 0x000fea000383ffff */
.L_x_21:
[----:B--2---:R2:W3:Y:S02]  /*6870*/  SYNCS.PHASECHK.TRANS64.TRYWAIT P1, [R3+URZ], R0 ;  /* 0x00000000030075a7 */ /* 0x0044e4000802017f */
[----:B---3--:R-:W-:Y:S05]  /*6880*/  @!P1 NANOSLEEP.SYNCS 0x989680 ;  /* 0x009896800000995d */ /* 0x008fea0003900000 */
[----:B------:R-:W3:Y:S02]  /*6890*/  @!P1 SYNCS.PHASECHK.TRANS64 P1, [R3+URZ], R0 ;  /* 0x00000000030095a7 */ /* 0x000ee4000802007f */
[----:B---3--:R-:W-:Y:S05]  /*68a0*/  @!P1 BRA `(.L_x_21) ;  /* 0xfffffffc00f09947 */ /* 0x008fea000383ffff */
[----:B------:R-:W-:Y:S05]  /*68b0*/  BRA `(.L_x_20) ;  /* 0xffffffb000547947 */ /* 0x000fea000383ffff */
.L_x_26:
[----:B--2---:R-:W-:-:S04]  /*68c0*/  IMAD.U32 R4, RZ, RZ, UR4 ;  /* 0x00000004ff047e24 */ /* 0x004fc8000f8e00ff */
[----:B------:R2:W3:Y:S03]  /*68d0*/  SYNCS.PHASECHK.TRANS64.TRYWAIT P1, [R4+URZ], R3 ;  /* 0x00000003040075a7 */ /* 0x0004e6000802017f */
[----:B---3--:R-:W-:Y:S05]  /*68e0*/  @!P1 NANOSLEEP.SYNCS 0x989680 ;  /* 0x009896800000995d */ /* 0x008fea0003900000 */
[----:B------:R-:W3:Y:S02]  /*68f0*/  @!P1 SYNCS.PHASECHK.TRANS64 P1, [R4+URZ], R3 ;  /* 0x00000003040095a7 */ /* 0x000ee4000802007f */
[----:B---3--:R-:W-:Y:S05]  /*6900*/  @!P1 BRA `(.L_x_26) ;  /* 0xfffffffc00ec9947 */ /* 0x008fea000383ffff */
[----:B------:R-:W-:Y:S05]  /*6910*/  BRA `(.L_x_25) ;  /* 0xffffffb000cc7947 */ /* 0x000fea000383ffff */
.L_x_32:
[----:B---3--:R3:W4:Y:S02]  /*6920*/  SYNCS.PHASECHK.TRANS64.TRYWAIT P0, [R63+URZ+0x10], R0 ;  /* 0x000010003f0075a7 */ /* 0x008724000800017f */
[----:B----4-:R-:W-:Y:S05]  /*6930*/  @!P0 NANOSLEEP.SYNCS 0x989680 ;  /* 0x009896800000895d */ /* 0x010fea0003900000 */
[----:B------:R-:W4:Y:S02]  /*6940*/  @!P0 SYNCS.PHASECHK.TRANS64 P0, [R63+URZ+0x10], R0 ;  /* 0x000010003f0085a7 */ /* 0x000f24000800007f */
[----:B----4-:R-:W-:Y:S05]  /*6950*/  @!P0 BRA `(.L_x_32) ;  /* 0xfffffffc00f08947 */ /* 0x010fea000383ffff */
[----:B------:R-:W-:Y:S05]  /*6960*/  BRA `(.L_x_146) ;  /* 0xffffffb400c47947 */ /* 0x000fea000383ffff */
.L_x_101:
[----:B------:R-:W-:Y:S01]  /*6970*/  BSSY B1, `(.L_x_147) ;  /* 0x0000006000017945 */ /* 0x000fe20003800000 */
[----:B------:R-:W-:-:S07]  /*6980*/  IMAD.MOV.U32 R15, RZ, RZ, -0x1 ;  /* 0xffffffffff0f7424 */ /* 0x000fce00078e00ff */
[----:B-----5:R-:W-:Y:S05]  /*6990*/  WARPSYNC.COLLECTIVE R15, `(.L_x_148) ;  /* 0x000000000f0c7348 */ /* 0x020fea0003c00000 */
[----:B------:R-:W-:Y:S02]  /*69a0*/  ELECT P6, UR62, PT ;  /* 0x00000000003e782f */ /* 0x000fe400038c0000 */
[----:B------:R-:W-:Y:S01]  /*69b0*/  MOV R14, UR62 ;  /* 0x0000003e000e7c02 */ /* 0x000fe20008000f00 */
[----:B-----5:R-:W-:Y:S10]  /*69c0*/  ENDCOLLECTIVE ;  /* 0x000000000000791b */ /* 0x020ff40003800000 */
.L_x_148:
[----:B------:R-:W-:Y:S05]  /*69d0*/  BSYNC B1 ;  /* 0x0000000000017941 */ /* 0x000fea0003800000 */
.L_x_147:
[----:B------:R-:W-:Y:S05]  /*69e0*/  BRA `(.L_x_149) ;  /* 0xffffffe000ac7947 */ /* 0x000fea000383ffff */
.L_x_104:
[----:B0-----:R0:W1:Y:S02]  /*69f0*/  SYNCS.PHASECHK.TRANS64.TRYWAIT P1, [R10+URZ+0xe0], R5 ;  /* 0x0000e0050a0075a7 */ /* 0x001064000802017f */
[----:B-1----:R-:W-:Y:S05]  /*6a00*/  @!P1 NANOSLEEP.SYNCS 0x989680 ;  /* 0x009896800000995d */ /* 0x002fea0003900000 */
[----:B------:R-:W1:Y:S02]  /*6a10*/  @!P1 SYNCS.PHASECHK.TRANS64 P1, [R10+URZ+0xe0], R5 ;  /* 0x0000e0050a0095a7 */ /* 0x000e64000802007f */
[----:B-1----:R-:W-:Y:S05]  /*6a20*/  @!P1 BRA `(.L_x_104) ;  /* 0xfffffffc00f09947 */ /* 0x002fea000383ffff */
[----:B------:R-:W-:Y:S05]  /*6a30*/  BRA `(.L_x_150) ;  /* 0xffffffe000e07947 */ /* 0x000fea000383ffff */
.L_x_113:
[----:B------:R-:W-:Y:S01]  /*6a40*/  BSSY B0, `(.L_x_151) ;  /* 0x0000006000007945 */ /* 0x000fe20003800000 */
[----:B------:R-:W-:-:S07]  /*6a50*/  IMAD.MOV.U32 R15, RZ, RZ, -0x1 ;  /* 0xffffffffff0f7424 */ /* 0x000fce00078e00ff */
[----:B-----5:R-:W-:Y:S05]  /*6a60*/  WARPSYNC.COLLECTIVE R15, `(.L_x_152) ;  /* 0x000000000f0c7348 */ /* 0x020fea0003c00000 */
[----:B------:R-:W-:Y:S02]  /*6a70*/  ELECT P6, UR62, PT ;  /* 0x00000000003e782f */ /* 0x000fe400038c0000 */
[----:B------:R-:W-:Y:S01]  /*6a80*/  MOV R14, UR62 ;  /* 0x0000003e000e7c02 */ /* 0x000fe20008000f00 */
[----:B-----5:R-:W-:Y:S10]  /*6a90*/  ENDCOLLECTIVE ;  /* 0x000000000000791b */ /* 0x020ff40003800000 */
.L_x_152:
[----:B------:R-:W-:Y:S05]  /*6aa0*/  BSYNC B0 ;  /* 0x0000000000007941 */ /* 0x000fea0003800000 */
.L_x_151:
[----:B------:R-:W-:Y:S05]  /*6ab0*/  BRA `(.L_x_153) ;  /* 0xffffffec00447947 */ /* 0x000fea000383ffff */
.L_x_117:
[----:B0-----:R0:W1:Y:S02]  /*6ac0*/  SYNCS.PHASECHK.TRANS64.TRYWAIT P0, [R7+URZ], R2 ;  /* 0x00000002070075a7 */ /* 0x001064000800017f */
[----:B-1----:R-:W-:Y:S05]  /*6ad0*/  @!P0 NANOSLEEP.SYNCS 0x989680 ;  /* 0x009896800000895d */ /* 0x002fea0003900000 */
[----:B------:R-:W1:Y:S02]  /*6ae0*/  @!P0 SYNCS.PHASECHK.TRANS64 P0, [R7+URZ], R2 ;  /* 0x00000002070085a7 */ /* 0x000e64000800007f */
[----:B-1----:R-:W-:Y:S05]  /*6af0*/  @!P0 BRA `(.L_x_117) ;  /* 0xfffffffc00f08947 */ /* 0x002fea000383ffff */
[----:B------:R-:W-:Y:S05]  /*6b00*/  BRA `(.L_x_154) ;  /* 0xffffffec00847947 */ /* 0x000fea000383ffff */
.L_x_118:
[----:B0-----:R0:W1:Y:S02]  /*6b10*/  SYNCS.PHASECHK.TRANS64.TRYWAIT P0, [R9+URZ], R4 ;  /* 0x00000004090075a7 */ /* 0x001064000800017f */
[----:B-1----:R-:W-:Y:S05]  /*6b20*/  @!P0 NANOSLEEP.SYNCS 0x989680 ;  /* 0x009896800000895d */ /* 0x002fea0003900000 */
[----:B------:R-:W1:Y:S02]  /*6b30*/  @!P0 SYNCS.PHASECHK.TRANS64 P0, [R9+URZ], R4 ;  /* 0x00000004090085a7 */ /* 0x000e64000800007f */
[----:B-1----:R-:W-:Y:S05]  /*6b40*/  @!P0 BRA `(.L_x_118) ;  /* 0xfffffffc00f08947 */ /* 0x002fea000383ffff */
[----:B------:R-:W-:Y:S05]  /*6b50*/  BRA `(.L_x_155) ;  /* 0xffffffec00947947 */ /* 0x000fea000383ffff */
.L_x_119:
[----:B0-----:R0:W1:Y:S02]  /*6b60*/  SYNCS.PHASECHK.TRANS64.TRYWAIT P0, [R6+URZ], R5 ;  /* 0x00000005060075a7 */ /* 0x001064000800017f */
[----:B-1----:R-:W-:Y:S05]  /*6b70*/  @!P0 NANOSLEEP.SYNCS 0x989680 ;  /* 0x009896800000895d */ /* 0x002fea0003900000 */
[----:B------:R-:W1:Y:S02]  /*6b80*/  @!P0 SYNCS.PHASECHK.TRANS64 P0, [R6+URZ], R5 ;  /* 0x00000005060085a7 */ /* 0x000e64000800007f */
[----:B-1----:R-:W-:Y:S05]  /*6b90*/  @!P0 BRA `(.L_x_119) ;  /* 0xfffffffc00f08947 */ /* 0x002fea000383ffff */
[----:B------:R-:W-:Y:S05]  /*6ba0*/  BRA `(.L_x_156) ;  /* 0xffffffec00a47947 */ /* 0x000fea000383ffff */
.L_x_120:
[----:B0-----:R0:W1:Y:S02]  /*6bb0*/  SYNCS.PHASECHK.TRANS64.TRYWAIT P0, [R9+URZ], R4 ;  /* 0x00000004090075a7 */ /* 0x001064000800017f */
[----:B-1----:R-:W-:Y:S05]  /*6bc0*/  @!P0 NANOSLEEP.SYNCS 0x989680 ;  /* 0x009896800000895d */ /* 0x002fea0003900000 */
[----:B------:R-:W1:Y:S02]  /*6bd0*/  @!P0 SYNCS.PHASECHK.TRANS64 P0, [R9+URZ], R4 ;  /* 0x00000004090085a7 */ /* 0x000e64000800007f */
[----:B-1----:R-:W-:Y:S05]  /*6be0*/  @!P0 BRA `(.L_x_120) ;  /* 0xfffffffc00f08947 */ /* 0x002fea000383ffff */
[----:B------:R-:W-:Y:S05]  /*6bf0*/  BRA `(.L_x_157) ;  /* 0xffffffec00b47947 */ /* 0x000fea000383ffff */
.L_x_121:
[----:B0-----:R0:W1:Y:S02]  /*6c00*/  SYNCS.PHASECHK.TRANS64.TRYWAIT P0, [R6+URZ], R5 ;  /* 0x00000005060075a7 */ /* 0x001064000800017f */
[----:B-1----:R-:W-:Y:S05]  /*6c10*/  @!P0 NANOSLEEP.SYNCS 0x989680 ;  /* 0x009896800000895d */ /* 0x002fea0003900000 */
[----:B------:R-:W1:Y:S02]  /*6c20*/  @!P0 SYNCS.PHASECHK.TRANS64 P0, [R6+URZ], R5 ;  /* 0x00000005060085a7 */ /* 0x000e64000800007f */
[----:B-1----:R-:W-:Y:S05]  /*6c30*/  @!P0 BRA `(.L_x_121) ;  /* 0xfffffffc00f08947 */ /* 0x002fea000383ffff */
[----:B------:R-:W-:Y:S05]  /*6c40*/  BRA `(.L_x_158) ;  /* 0xffffffec00c47947 */ /* 0x000fea000383ffff */
.L_x_122:
[----:B0-----:R0:W1:Y:S02]  /*6c50*/  SYNCS.PHASECHK.TRANS64.TRYWAIT P0, [R9+URZ], R4 ;  /* 0x00000004090075a7 */ /* 0x001064000800017f */
[----:B-1----:R-:W-:Y:S05]  /*6c60*/  @!P0 NANOSLEEP.SYNCS 0x989680 ;  /* 0x009896800000895d */ /* 0x002fea0003900000 */
[----:B------:R-:W1:Y:S02]  /*6c70*/  @!P0 SYNCS.PHASECHK.TRANS64 P0, [R9+URZ], R4 ;  /* 0x00000004090085a7 */ /* 0x000e64000800007f */
[----:B-1----:R-:W-:Y:S05]  /*6c80*/  @!P0 BRA `(.L_x_122) ;  /* 0xfffffffc00f08947 */ /* 0x002fea000383ffff */
[----:B------:R-:W-:Y:S05]  /*6c90*/  BRA `(.L_x_159) ;  /* 0xffffffec00d47947 */ /* 0x000fea000383ffff */
.L_x_123:
[----:B0-----:R0:W1:Y:S02]  /*6ca0*/  SYNCS.PHASECHK.TRANS64.TRYWAIT P0, [R6+URZ], R5 ;  /* 0x00000005060075a7 */ /* 0x001064000800017f */
[----:B-1----:R-:W-:Y:S05]  /*6cb0*/  @!P0 NANOSLEEP.SYNCS 0x989680 ;  /* 0x009896800000895d */ /* 0x002fea0003900000 */
[----:B------:R-:W1:Y:S02]  /*6cc0*/  @!P0 SYNCS.PHASECHK.TRANS64 P0, [R6+URZ], R5 ;  /* 0x00000005060085a7 */ /* 0x000e64000800007f */
[----:B-1----:R-:W-:Y:S05]  /*6cd0*/  @!P0 BRA `(.L_x_123) ;  /* 0xfffffffc00f08947 */ /* 0x002fea000383ffff */
[----:B------:R-:W-:Y:S05]  /*6ce0*/  BRA `(.L_x_160) ;  /* 0xffffffec00e47947 */ /* 0x000fea000383ffff */
.L_x_124:
[----:B0-----:R0:W1:Y:S02]  /*6cf0*/  SYNCS.PHASECHK.TRANS64.TRYWAIT P0, [R9+URZ], R4 ;  /* 0x00000004090075a7 */ /* 0x001064000800017f */
[----:B-1----:R-:W-:Y:S05]  /*6d00*/  @!P0 NANOSLEEP.SYNCS 0x989680 ;  /* 0x009896800000895d */ /* 0x002fea0003900000 */
[----:B------:R-:W1:Y:S02]  /*6d10*/  @!P0 SYNCS.PHASECHK.TRANS64 P0, [R9+URZ], R4 ;  /* 0x00000004090085a7 */ /* 0x000e64000800007f */
[----:B-1----:R-:W-:Y:S05]  /*6d20*/  @!P0 BRA `(.L_x_124) ;  /* 0xfffffffc00f08947 */ /* 0x002fea000383ffff */
[----:B------:R-:W-:Y:S05]  /*6d30*/  BRA `(.L_x_161) ;  /* 0xffffffec00f47947 */ /* 0x000fea000383ffff */
.L_x_125:
[----:B0-----:R0:W1:Y:S02]  /*6d40*/  SYNCS.PHASECHK.TRANS64.TRYWAIT P0, [R6+URZ], R5 ;  /* 0x00000005060075a7 */ /* 0x001064000800017f */
[----:B-1----:R-:W-:Y:S05]  /*6d50*/  @!P0 NANOSLEEP.SYNCS 0x989680 ;  /* 0x009896800000895d */ /* 0x002fea0003900000 */
[----:B------:R-:W1:Y:S02]  /*6d60*/  @!P0 SYNCS.PHASECHK.TRANS64 P0, [R6+URZ], R5 ;  /* 0x00000005060085a7 */ /* 0x000e64000800007f */
[----:B-1----:R-:W-:Y:S05]  /*6d70*/  @!P0 BRA `(.L_x_125) ;  /* 0xfffffffc00f08947 */ /* 0x002fea000383ffff */
[----:B------:R-:W-:Y:S05]  /*6d80*/  BRA `(.L_x_162) ;  /* 0xfffffff000047947 */ /* 0x000fea000383ffff */
.L_x_126:
[----:B0-----:R0:W1:Y:S02]  /*6d90*/  SYNCS.PHASECHK.TRANS64.TRYWAIT P0, [R9+URZ], R4 ;  /* 0x00000004090075a7 */ /* 0x001064000800017f */
[----:B-1----:R-:W-:Y:S05]  /*6da0*/  @!P0 NANOSLEEP.SYNCS 0x989680 ;  /* 0x009896800000895d */ /* 0x002fea0003900000 */
[----:B------:R-:W1:Y:S02]  /*6db0*/  @!P0 SYNCS.PHASECHK.TRANS64 P0, [R9+URZ], R4 ;  /* 0x00000004090085a7 */ /* 0x000e64000800007f */
[----:B-1----:R-:W-:Y:S05]  /*6dc0*/  @!P0 BRA `(.L_x_126) ;  /* 0xfffffffc00f08947 */ /* 0x002fea000383ffff */
[----:B------:R-:W-:Y:S05]  /*6dd0*/  BRA `(.L_x_163) ;  /* 0xfffffff000147947 */ /* 0x000fea000383ffff */
.L_x_127:
[----:B0-----:R0:W1:Y:S02]  /*6de0*/  SYNCS.PHASECHK.TRANS64.TRYWAIT P0, [R6+URZ], R5 ;  /* 0x00000005060075a7 */ /* 0x001064000800017f */
[----:B-1----:R-:W-:Y:S05]  /*6df0*/  @!P0 NANOSLEEP.SYNCS 0x989680 ;  /* 0x009896800000895d */ /* 0x002fea0003900000 */
[----:B------:R-:W1:Y:S02]  /*6e00*/  @!P0 SYNCS.PHASECHK.TRANS64 P0, [R6+URZ], R5 ;  /* 0x00000005060085a7 */ /* 0x000e64000800007f */
[----:B-1----:R-:W-:Y:S05]  /*6e10*/  @!P0 BRA `(.L_x_127) ;  /* 0xfffffffc00f08947 */ /* 0x002fea000383ffff */
[----:B------:R-:W-:Y:S05]  /*6e20*/  BRA `(.L_x_164) ;  /* 0xfffffff000247947 */ /* 0x000fea000383ffff */
.L_x_128:
[----:B0-----:R0:W1:Y:S02]  /*6e30*/  SYNCS.PHASECHK.TRANS64.TRYWAIT P0, [R9+URZ], R4 ;  /* 0x00000004090075a7 */ /* 0x001064000800017f */
[----:B-1----:R-:W-:Y:S05]  /*6e40*/  @!P0 NANOSLEEP.SYNCS 0x989680 ;  /* 0x009896800000895d */ /* 0x002fea0003900000 */
[----:B------:R-:W1:Y:S02]  /*6e50*/  @!P0 SYNCS.PHASECHK.TRANS64 P0, [R9+URZ], R4 ;  /* 0x00000004090085a7 */ /* 0x000e64000800007f */
[----:B-1----:R-:W-:Y:S05]  /*6e60*/  @!P0 BRA `(.L_x_128) ;  /* 0xfffffffc00f08947 */ /* 0x002fea000383ffff */
[----:B------:R-:W-:Y:S05]  /*6e70*/  BRA `(.L_x_165) ;  /* 0xfffffff000347947 */ /* 0x000fea000383ffff */
.L_x_129:
[----:B0-----:R0:W1:Y:S02]  /*6e80*/  SYNCS.PHASECHK.TRANS64.TRYWAIT P0, [R6+URZ], R5 ;  /* 0x00000005060075a7 */ /* 0x001064000800017f */
[----:B-1----:R-:W-:Y:S05]  /*6e90*/  @!P0 NANOSLEEP.SYNCS 0x989680 ;  /* 0x009896800000895d */ /* 0x002fea0003900000 */
[----:B------:R-:W1:Y:S02]  /*6ea0*/  @!P0 SYNCS.PHASECHK.TRANS64 P0, [R6+URZ], R5 ;  /* 0x00000005060085a7 */ /* 0x000e64000800007f */
[----:B-1----:R-:W-:Y:S05]  /*6eb0*/  @!P0 BRA `(.L_x_129) ;  /* 0xfffffffc00f08947 */ /* 0x002fea000383ffff */
[----:B------:R-:W-:Y:S05]  /*6ec0*/  BRA `(.L_x_166) ;  /* 0xfffffff000447947 */ /* 0x000fea000383ffff */
.L_x_130:
[----:B0-----:R0:W1:Y:S02]  /*6ed0*/  SYNCS.PHASECHK.TRANS64.TRYWAIT P0, [R9+URZ], R4 ;  /* 0x00000004090075a7 */ /* 0x001064000800017f */
[----:B-1----:R-:W-:Y:S05]  /*6ee0*/  @!P0 NANOSLEEP.SYNCS 0x989680 ;  /* 0x009896800000895d */ /* 0x002fea0003900000 */
[----:B------:R-:W1:Y:S02]  /*6ef0*/  @!P0 SYNCS.PHASECHK.TRANS64 P0, [R9+URZ], R4 ;  /* 0x00000004090085a7 */ /* 0x000e64000800007f */
[----:B-1----:R-:W-:Y:S05]  /*6f00*/  @!P0 BRA `(.L_x_130) ;  /* 0xfffffffc00f08947 */ /* 0x002fea000383ffff */
[----:B------:R-:W-:Y:S05]  /*6f10*/  BRA `(.L_x_167) ;  /* 0xfffffff000547947 */ /* 0x000fea000383ffff */
.L_x_131:
[----:B0-----:R0:W1:Y:S02]  /*6f20*/  SYNCS.PHASECHK.TRANS64.TRYWAIT P0, [R6+URZ], R5 ;  /* 0x00000005060075a7 */ /* 0x001064000800017f */
[----:B-1----:R-:W-:Y:S05]  /*6f30*/  @!P0 NANOSLEEP.SYNCS 0x989680 ;  /* 0x009896800000895d */ /* 0x002fea0003900000 */
[----:B------:R-:W1:Y:S02]  /*6f40*/  @!P0 SYNCS.PHASECHK.TRANS64 P0, [R6+URZ], R5 ;  /* 0x00000005060085a7 */ /* 0x000e64000800007f */
[----:B-1----:R-:W-:Y:S05]  /*6f50*/  @!P0 BRA `(.L_x_131) ;  /* 0xfffffffc00f08947 */ /* 0x002fea000383ffff */
[----:B------:R-:W-:Y:S05]  /*6f60*/  BRA `(.L_x_168) ;  /* 0xfffffff000647947 */ /* 0x000fea000383ffff */
.L_x_132:
[----:B0-----:R0:W1:Y:S02]  /*6f70*/  SYNCS.PHASECHK.TRANS64.TRYWAIT P0, [R9+URZ], R4 ;  /* 0x00000004090075a7 */ /* 0x001064000800017f */
[----:B-1----:R-:W-:Y:S05]  /*6f80*/  @!P0 NANOSLEEP.SYNCS 0x989680 ;  /* 0x009896800000895d */ /* 0x002fea0003900000 */
[----:B------:R-:W1:Y:S02]  /*6f90*/  @!P0 SYNCS.PHASECHK.TRANS64 P0, [R9+URZ], R4 ;  /* 0x00000004090085a7 */ /* 0x000e64000800007f */
[----:B-1----:R-:W-:Y:S05]  /*6fa0*/  @!P0 BRA `(.L_x_132) ;  /* 0xfffffffc00f08947 */ /* 0x002fea000383ffff */
[----:B------:R-:W-:Y:S05]  /*6fb0*/  BRA `(.L_x_169) ;  /* 0xfffffff000747947 */ /* 0x000fea000383ffff */
.L_x_133:
[----:B0-----:R0:W1:Y:S02]  /*6fc0*/  SYNCS.PHASECHK.TRANS64.TRYWAIT P0, [R6+URZ], R5 ;  /* 0x00000005060075a7 */ /* 0x001064000800017f */
[----:B-1----:R-:W-:Y:S05]  /*6fd0*/  @!P0 NANOSLEEP.SYNCS 0x989680 ;  /* 0x009896800000895d */ /* 0x002fea0003900000 */
[----:B------:R-:W1:Y:S02]  /*6fe0*/  @!P0 SYNCS.PHASECHK.TRANS64 P0, [R6+URZ], R5 ;  /* 0x00000005060085a7 */ /* 0x000e64000800007f */
[----:B-1----:R-:W-:Y:S05]  /*6ff0*/  @!P0 BRA `(.L_x_133) ;  /* 0xfffffffc00f08947 */ /* 0x002fea000383ffff */
[----:B------:R-:W-:Y:S05]  /*7000*/  BRA `(.L_x_170) ;  /* 0xfffffff000847947 */ /* 0x000fea000383ffff */
.L_x_134:
[----:B0-----:R0:W1:Y:S02]  /*7010*/  SYNCS.PHASECHK.TRANS64.TRYWAIT P0, [R9+URZ], R4 ;  /* 0x00000004090075a7 */ /* 0x001064000800017f */
[----:B-1----:R-:W-:Y:S05]  /*7020*/  @!P0 NANOSLEEP.SYNCS 0x989680 ;  /* 0x009896800000895d */ /* 0x002fea0003900000 */
[----:B------:R-:W1:Y:S02]  /*7030*/  @!P0 SYNCS.PHASECHK.TRANS64 P0, [R9+URZ], R4 ;  /* 0x00000004090085a7 */ /* 0x000e64000800007f */
[----:B-1----:R-:W-:Y:S05]  /*7040*/  @!P0 BRA `(.L_x_134) ;  /* 0xfffffffc00f08947 */ /* 0x002fea000383ffff */
[----:B------:R-:W-:Y:S05]  /*7050*/  BRA `(.L_x_171) ;  /* 0xfffffff000947947 */ /* 0x000fea000383ffff */
.L_x_135:
[----:B0-----:R0:W1:Y:S02]  /*7060*/  SYNCS.PHASECHK.TRANS64.TRYWAIT P0, [R6+URZ], R5 ;  /* 0x00000005060075a7 */ /* 0x001064000800017f */
[----:B-1----:R-:W-:Y:S05]  /*7070*/  @!P0 NANOSLEEP.SYNCS 0x989680 ;  /* 0x009896800000895d */ /* 0x002fea0003900000 */
[----:B------:R-:W1:Y:S02]  /*7080*/  @!P0 SYNCS.PHASECHK.TRANS64 P0, [R6+URZ], R5 ;  /* 0x00000005060085a7 */ /* 0x000e64000800007f */
[----:B-1----:R-:W-:Y:S05]  /*7090*/  @!P0 BRA `(.L_x_135) ;  /* 0xfffffffc00f08947 */ /* 0x002fea000383ffff */
[----:B------:R-:W-:Y:S05]  /*70a0*/  BRA `(.L_x_172) ;  /* 0xfffffff000a47947 */ /* 0x000fea000383ffff */
.L_x_136:
[----:B0-----:R0:W1:Y:S02]  /*70b0*/  SYNCS.PHASECHK.TRANS64.TRYWAIT P0, [R9+URZ], R4 ;  /* 0x00000004090075a7 */ /* 0x001064000800017f */
[----:B-1----:R-:W-:Y:S05]  /*70c0*/  @!P0 NANOSLEEP.SYNCS 0x989680 ;  /* 0x009896800000895d */ /* 0x002fea0003900000 */
[----:B------:R-:W1:Y:S02]  /*70d0*/  @!P0 SYNCS.PHASECHK.TRANS64 P0, [R9+URZ], R4 ;  /* 0x00000004090085a7 */ /* 0x000e64000800007f */
[----:B-1----:R-:W-:Y:S05]  /*70e0*/  @!P0 BRA `(.L_x_136) ;  /* 0xfffffffc00f08947 */ /* 0x002fea000383ffff */
[----:B------:R-:W-:Y:S05]  /*70f0*/  BRA `(.L_x_173) ;  /* 0xfffffff000b47947 */ /* 0x000fea000383ffff */
.L_x_137:
[----:B0-----:R0:W1:Y:S02]  /*7100*/  SYNCS.PHASECHK.TRANS64.TRYWAIT P0, [R6+URZ], R5 ;  /* 0x00000005060075a7 */ /* 0x001064000800017f */
[----:B-1----:R-:W-:Y:S05]  /*7110*/  @!P0 NANOSLEEP.SYNCS 0x989680 ;  /* 0x009896800000895d */ /* 0x002fea0003900000 */
[----:B------:R-:W1:Y:S02]  /*7120*/  @!P0 SYNCS.PHASECHK.TRANS64 P0, [R6+URZ], R5 ;  /* 0x00000005060085a7 */ /* 0x000e64000800007f */
[----:B-1----:R-:W-:Y:S05]  /*7130*/  @!P0 BRA `(.L_x_137) ;  /* 0xfffffffc00f08947 */ /* 0x002fea000383ffff */
[----:B------:R-:W-:Y:S05]  /*7140*/  BRA `(.L_x_174) ;  /* 0xfffffff000c47947 */ /* 0x000fea000383ffff */
.L_x_138:
[----:B0-----:R0:W1:Y:S02]  /*7150*/  SYNCS.PHASECHK.TRANS64.TRYWAIT P0, [R9+URZ], R4 ;  /* 0x00000004090075a7 */ /* 0x001064000800017f */
[----:B-1----:R-:W-:Y:S05]  /*7160*/  @!P0 NANOSLEEP.SYNCS 0x989680 ;  /* 0x009896800000895d */ /* 0x002fea0003900000 */
[----:B------:R-:W1:Y:S02]  /*7170*/  @!P0 SYNCS.PHASECHK.TRANS64 P0, [R9+URZ], R4 ;  /* 0x00000004090085a7 */ /* 0x000e64000800007f */
[----:B-1----:R-:W-:Y:S05]  /*7180*/  @!P0 BRA `(.L_x_138) ;  /* 0xfffffffc00f08947 */ /* 0x002fea000383ffff */
[----:B------:R-:W-:Y:S05]  /*7190*/  BRA `(.L_x_175) ;  /* 0xfffffff000d47947 */ /* 0x000fea000383ffff */
.L_x_139:
[----:B0-----:R0:W1:Y:S02]  /*71a0*/  SYNCS.PHASECHK.TRANS64.TRYWAIT P0, [R6+URZ], R5 ;  /* 0x00000005060075a7 */ /* 0x001064000800017f */
[----:B-1----:R-:W-:Y:S05]  /*71b0*/  @!P0 NANOSLEEP.SYNCS 0x989680 ;  /* 0x009896800000895d */ /* 0x002fea0003900000 */
[----:B------:R-:W1:Y:S02]  /*71c0*/  @!P0 SYNCS.PHASECHK.TRANS64 P0, [R6+URZ], R5 ;  /* 0x00000005060085a7 */ /* 0x000e64000800007f */
[----:B-1----:R-:W-:Y:S05]  /*71d0*/  @!P0 BRA `(.L_x_139) ;  /* 0xfffffffc00f08947 */ /* 0x002fea000383ffff */
[----:B------:R-:W-:Y:S05]  /*71e0*/  BRA `(.L_x_176) ;  /* 0xfffffff000e47947 */ /* 0x000fea000383ffff */
.L_x_140:
[----:B0-----:R0:W1:Y:S02]  /*71f0*/  SYNCS.PHASECHK.TRANS64.TRYWAIT P0, [R9+URZ], R4 ;  /* 0x00000004090075a7 */ /* 0x001064000800017f */
[----:B-1----:R-:W-:Y:S05]  /*7200*/  @!P0 NANOSLEEP.SYNCS 0x989680 ;  /* 0x009896800000895d */ /* 0x002fea0003900000 */
[----:B------:R-:W1:Y:S02]  /*7210*/  @!P0 SYNCS.PHASECHK.TRANS64 P0, [R9+URZ], R4 ;  /* 0x00000004090085a7 */ /* 0x000e64000800007f */
[----:B-1----:R-:W-:Y:S05]  /*7220*/  @!P0 BRA `(.L_x_140) ;  /* 0xfffffffc00f08947 */ /* 0x002fea000383ffff */
[----:B------:R-:W-:Y:S05]  /*7230*/  BRA `(.L_x_177) ;  /* 0xfffffff000f47947 */ /* 0x000fea000383ffff */
.L_x_141:
[----:B0-----:R0:W1:Y:S02]  /*7240*/  SYNCS.PHASECHK.TRANS64.TRYWAIT P0, [R6+URZ], R5 ;  /* 0x00000005060075a7 */ /* 0x001064000800017f */
[----:B-1----:R-:W-:Y:S05]  /*7250*/  @!P0 NANOSLEEP.SYNCS 0x989680 ;  /* 0x009896800000895d */ /* 0x002fea0003900000 */
[----:B------:R-:W1:Y:S02]  /*7260*/  @!P0 SYNCS.PHASECHK.TRANS64 P0, [R6+URZ], R5 ;  /* 0x00000005060085a7 */ /* 0x000e64000800007f */
[----:B-1----:R-:W-:Y:S05]  /*7270*/  @!P0 BRA `(.L_x_141) ;  /* 0xfffffffc00f08947 */ /* 0x002fea000383ffff */
[----:B------:R-:W-:Y:S05]  /*7280*/  BRA `(.L_x_178) ;  /* 0xfffffff400047947 */ /* 0x000fea000383ffff */
.L_x_142:
[----:B0-----:R0:W1:Y:S02]  /*7290*/  SYNCS.PHASECHK.TRANS64.TRYWAIT P0, [R9+URZ], R4 ;  /* 0x00000004090075a7 */ /* 0x001064000800017f */
[----:B-1----:R-:W-:Y:S05]  /*72a0*/  @!P0 NANOSLEEP.SYNCS 0x989680 ;  /* 0x009896800000895d */ /* 0x002fea0003900000 */
[----:B------:R-:W1:Y:S02]  /*72b0*/  @!P0 SYNCS.PHASECHK.TRANS64 P0, [R9+URZ], R4 ;  /* 0x00000004090085a7 */ /* 0x000e64000800007f */
[----:B-1----:R-:W-:Y:S05]  /*72c0*/  @!P0 BRA `(.L_x_142) ;  /* 0xfffffffc00f08947 */ /* 0x002fea000383ffff */
[----:B------:R-:W-:Y:S05]  /*72d0*/  BRA `(.L_x_179) ;  /* 0xfffffff400147947 */ /* 0x000fea000383ffff */
.L_x_143:
[----:B-1----:R1:W2:Y:S02]  /*72e0*/  SYNCS.PHASECHK.TRANS64.TRYWAIT P0, [R6+URZ], R5 ;  /* 0x00000005060075a7 */ /* 0x0022a4000800017f */
[----:B--2---:R-:W-:Y:S05]  /*72f0*/  @!P0 NANOSLEEP.SYNCS 0x989680 ;  /* 0x009896800000895d */ /* 0x004fea0003900000 */
[----:B------:R-:W2:Y:S02]  /*7300*/  @!P0 SYNCS.PHASECHK.TRANS64 P0, [R6+URZ], R5 ;  /* 0x00000005060085a7 */ /* 0x000ea4000800007f */
[----:B--2---:R-:W-:Y:S05]  /*7310*/  @!P0 BRA `(.L_x_143) ;  /* 0xfffffffc00f08947 */ /* 0x004fea000383ffff */
[----:B------:R-:W-:Y:S05]  /*7320*/  BRA `(.L_x_180) ;  /* 0xfffffff4001c7947 */ /* 0x000fea000383ffff */
.L_x_181:
[----:B------:R-:W-:-:S00]  /*7330*/  BRA `(.L_x_181) ;  /* 0xfffffffc00fc7947 */ /* 0x000fc0000383ffff */
[----:B------:R-:W-:-:S00]  /*7340*/  NOP ;  /* 0x0000000000007918 */ /* 0x000fc00000000000 */
        /* <DEDUP_REMOVED lines=11> */
.L_x_182:


//--------------------- .nv.global.init           --------------------------
	.section	.nv.global.init,"aw",@progbits
.nv.global.init:
	.type		$str$22,@object
	.size		$str$22,($str$23 - $str$22)
$str$22:
        /*0000*/ 	.byte	0x6b, 0x5f, 0x74, 0x69, 0x6c, 0x65, 0x5f, 0x63, 0x6f, 0x75, 0x6e, 0x74, 0x20, 0x3e, 0x3d, 0x20
        /*0010*/ 	.byte	0x31, 0x00
	.type		$str$23,@object
	.size		$str$23,(__unnamed_1 - $str$23)
$str$23:
        /*0012*/ 	.byte	0x2f, 0x74, 0x6d, 0x70, 0x2f, 0x63, 0x75, 0x74, 0x6c, 0x61, 0x73, 0x73, 0x5f, 0x73, 0x77, 0x65
        /*0022*/ 	.byte	0x65, 0x70, 0x5f, 0x73, 0x72, 0x63, 0x2f, 0x69, 0x6e, 0x63, 0x6c, 0x75, 0x64, 0x65, 0x2f, 0x63
        /*0032*/ 	.byte	0x75, 0x74, 0x6c, 0x61, 0x73, 0x73, 0x2f, 0x67, 0x65, 0x6d, 0x6d, 0x2f, 0x63, 0x6f, 0x6c, 0x6c
        /*0042*/ 	.byte	0x65, 0x63, 0x74, 0x69, 0x76, 0x65, 0x2f, 0x73, 0x6d, 0x39, 0x30, 0x5f, 0x6d, 0x6d, 0x61, 0x5f
        /*0052*/ 	.byte	0x74, 0x6d, 0x61, 0x5f, 0x67, 0x6d, 0x6d, 0x61, 0x5f, 0x73, 0x73, 0x5f, 0x77, 0x61, 0x72, 0x70
        /*0062*/ 	.byte	0x73, 0x70, 0x65, 0x63, 0x69, 0x61, 0x6c, 0x69, 0x7a, 0x65, 0x64, 0x2e, 0x68, 0x70, 0x70, 0x00
	.type		__unnamed_1,@object
	.size		__unnamed_1,(.L_0 - __unnamed_1)
__unnamed_1:
        /*0072*/ 	.byte	0x76, 0x6f, 0x69, 0x64, 0x20, 0x63, 0x75, 0x74, 0x6c, 0x61, 0x73, 0x73, 0x3a, 0x3a, 0x67, 0x65
        /* <DEDUP_REMOVED lines=179> */
        /*0bb2*/ 	.byte	0x75, 0x74, 0x65, 0x3a, 0x3a, 0x69, 0x64, 0x65, 0x6e, 0x74, 0x69, 0x74, 0x79, 0x5d, 0x00
.L_0:


//--------------------- .nv.shared._ZN7cutlass13device_kernelINS_4gemm6kernel13GemmUniversalIN4cute5tupleIJiiiiEEENS1_10collective13CollectiveMmaINS1_34MainloopSm90TmaGmmaWarpSpecializedILi28ENS5_IJNS4_1CILi1EEESB_SB_EEENS1_32KernelTmaWarpSpecializedPingpongEEENS5_IJNSA_ILi64EEESF_NSA_ILi32EEEEEENS_10bfloat16_tENS5_IJlSB_lEEESI_SJ_NS4_8TiledMMAINS4_8MMA_AtomIJNS4_4SM904GMMA27MMA_64x64x16_F32BF16BF16_SSILNSN_5MajorE0ELSP_0ELNSN_7ScaleInE1ELSQ_1EEEEEENS4_6LayoutISC_NS5_IJNSA_ILi0EEESU_SU_EEEEENS5_IJNS4_10UnderscoreESX_SX_EEEEENS4_13SM90_TMA_LOADENS4_14ComposedLayoutINS4_7SwizzleILi2ELi4ELi3EEENS4_18smem_ptr_flag_bitsILi16EEENST_INS5_IJNSA_ILi8EEESG_EEENS5_IJSG_SB_EEEEEEEvNS4_8identityES10_S1A_vS1B_EENS_8epilogue10collective6detail29Sm90TmaWarpSpecializedAdapterINS1E_15DefaultEpilogueISI_SJ_SJ_NS1D_6thread17LinearCombinationISI_Li1EffLNS1I_9ScaleType4KindE0ELNS_15FloatRoundStyleE2ESI_EENS1_15EpilogueDefaultEEEEEvvEEEEvNT_6ParamsE --------------------------
	.section	.nv.shared._ZN7cutlass13device_kernelINS_4gemm6kernel13GemmUniversalIN4cute5tupleIJiiiiEEENS1_10collective13CollectiveMmaINS1_34MainloopSm90TmaGmmaWarpSpecializedILi28ENS5_IJNS4_1CILi1EEESB_SB_EEENS1_32KernelTmaWarpSpecializedPingpongEEENS5_IJNSA_ILi64EEESF_NSA_ILi32EEEEEENS_10bfloat16_tENS5_IJlSB_lEEESI_SJ_NS4_8TiledMMAINS4_8MMA_AtomIJNS4_4SM904GMMA27MMA_64x64x16_F32BF16BF16_SSILNSN_5MajorE0ELSP_0ELNSN_7ScaleInE1ELSQ_1EEEEEENS4_6LayoutISC_NS5_IJNSA_ILi0EEESU_SU_EEEEENS5_IJNS4_10UnderscoreESX_SX_EEEEENS4_13SM90_TMA_LOADENS4_14ComposedLayoutINS4_7SwizzleILi2ELi4ELi3EEENS4_18smem_ptr_flag_bitsILi16EEENST_INS5_IJNSA_ILi8EEESG_EEENS5_IJSG_SB_EEEEEEEvNS4_8identityES10_S1A_vS1B_EENS_8epilogue10collective6detail29Sm90TmaWarpSpecializedAdapterINS1E_15DefaultEpilogueISI_SJ_SJ_NS1D_6thread17LinearCombinationISI_Li1EffLNS1I_9ScaleType4KindE0ELNS_15FloatRoundStyleE2ESI_EENS1_15EpilogueDefaultEEEEEvvEEEEvNT_6ParamsE,"aw",@nobits
	.sectionflags	@""
	.align	16
	.zero		1024


//--------------------- .nv.shared.reserved.0     --------------------------
	.section	.nv.shared.reserved.0,"aw",@nobits
	.weak		__nv_reservedSMEM_offset_0_alias
	.size		__nv_reservedSMEM_offset_0_alias, 0, 0
	.other		__nv_reservedSMEM_offset_0_alias,@"STO_CUDA_RESERVED_SHARED STV_DEFAULT"
__nv_reservedSMEM_offset_0_alias:
	.zero		0


//--------------------- .nv.global                --------------------------
	.section	.nv.global,"aw",@nobits
.nv.global:
	.type		_ZN40_INTERNAL_a49e4072_4_k_cu_2e55294f_156924cute1_E,@object
	.size		_ZN40_INTERNAL_a49e4072_4_k_cu_2e55294f_156924cute1_E,(_ZN40_INTERNAL_a49e4072_4_k_cu_2e55294f_156924cuda3std3__45__cpo6cbeginE - _ZN40_INTERNAL_a49e4072_4_k_cu_2e55294f_156924cute1_E)
_ZN40_INTERNAL_a49e4072_4_k_cu_2e55294f_156924cute1_E:
	.zero		1
	.type		_ZN40_INTERNAL_a49e4072_4_k_cu_2e55294f_156924cuda3std3__45__cpo6cbeginE,@object
	.size		_ZN40_INTERNAL_a49e4072_4_k_cu_2e55294f_156924cuda3std3__45__cpo6cbeginE,(_ZN40_INTERNAL_a49e4072_4_k_cu_2e55294f_156924cuda3std3__48in_placeE - _ZN40_INTERNAL_a49e4072_4_k_cu_2e55294f_156924cuda3std3__45__cpo6cbeginE)
_ZN40_INTERNAL_a49e4072_4_k_cu_2e55294f_156924cuda3std3__45__cpo6cbeginE:
	.zero		1
	.type		_ZN40_INTERNAL_a49e4072_4_k_cu_2e55294f_156924cuda3std3__48in_placeE,@object
	.size		_ZN40_INTERNAL_a49e4072_4_k_cu_2e55294f_156924cuda3std3__48in_placeE,(_ZN40_INTERNAL_a49e4072_4_k_cu_2e55294f_156924cuda3std6ranges3__45__cpo9iter_moveE - _ZN40_INTERNAL_a49e4072_4_k_cu_2e55294f_156924cuda3std3__48in_placeE)
_ZN40_INTERNAL_a49e4072_4_k_cu_2e55294f_156924cuda3std3__48in_placeE:
	.zero		1
	.type		_ZN40_INTERNAL_a49e4072_4_k_cu_2e55294f_156924cuda3std6ranges3__45__cpo9iter_moveE,@object
	.size		_ZN40_INTERNAL_a49e4072_4_k_cu_2e55294f_156924cuda3std6ranges3__45__cpo9iter_moveE,(_ZN40_INTERNAL_a49e4072_4_k_cu_2e55294f_156924cuda3std3__45__cpo5beginE - _ZN40_INTERNAL_a49e4072_4_k_cu_2e55294f_156924cuda3std6ranges3__45__cpo9iter_moveE)
_ZN40_INTERNAL_a49e4072_4_k_cu_2e55294f_156924cuda3std6ranges3__45__cpo9iter_moveE:
	.zero		1
	.type		_ZN40_INTERNAL_a49e4072_4_k_cu_2e55294f_156924cuda3std3__45__cpo5beginE,@object
	.size		_ZN40_INTERNAL_a49e4072_4_k_cu_2e55294f_156924cuda3std3__45__cpo5beginE,(_ZN40_INTERNAL_a49e4072_4_k_cu_2e55294f_156924cuda3std3__442_GLOBAL__N__a49e4072_4_k_cu_2e55294f_156926ignoreE - _ZN40_INTERNAL_a49e4072_4_k_cu_2e55294f_156924cuda3std3__45__cpo5beginE)
_ZN40_INTERNAL_a49e4072_4_k_cu_2e55294f_156924cuda3std3__45__cpo5beginE:
	.zero		1
	.type		_ZN40_INTERNAL_a49e4072_4_k_cu_2e55294f_156924cuda3std3__442_GLOBAL__N__a49e4072_4_k_cu_2e55294f_156926ignoreE,@object
	.size		_ZN40_INTERNAL_a49e4072_4_k_cu_2e55294f_156924cuda3std3__442_GLOBAL__N__a49e4072_4_k_cu_2e55294f_156926ignoreE,(_ZN40_INTERNAL_a49e4072_4_k_cu_2e55294f_156924cute7productE - _ZN40_INTERNAL_a49e4072_4_k_cu_2e55294f_156924cuda3std3__442_GLOBAL__N__a49e4072_4_k_cu_2e55294f_156926ignoreE)
_ZN40_INTERNAL_a49e4072_4_k_cu_2e55294f_156924cuda3std3__442_GLOBAL__N__a49e4072_4_k_cu_2e55294f_156926ignoreE:
	.zero		1
	.type		_ZN40_INTERNAL_a49e4072_4_k_cu_2e55294f_156924cute7productE,@object
	.size		_ZN40_INTERNAL_a49e4072_4_k_cu_2e55294f_156924cute7productE,(_ZN40_INTERNAL_a49e4072_4_k_cu_2e55294f_156924cuda3std3__45__cpo3endE - _ZN40_INTERNAL_a49e4072_4_k_cu_2e55294f_156924cute7productE)
_ZN40_INTERNAL_a49e4072_4_k_cu_2e55294f_156924cute7productE:
	.zero		1
	.type		_ZN40_INTERNAL_a49e4072_4_k_cu_2e55294f_156924cuda3std3__45__cpo3endE,@object
	.size		_ZN40_INTERNAL_a49e4072_4_k_cu_2e55294f_156924cuda3std3__45__cpo3endE,(_ZN40_INTERNAL_a49e4072_4_k_cu_2e55294f_156924cuda3std3__419piecewise_constructE - _ZN40_INTERNAL_a49e4072_4_k_cu_2e55294f_156924cuda3std3__45__cpo3endE)
_ZN40_INTERNAL_a49e4072_4_k_cu_2e55294f_156924cuda3std3__45__cpo3endE:
	.zero		1
	.type		_ZN40_INTERNAL_a49e4072_4_k_cu_2e55294f_156924cuda3std3__419piecewise_constructE,@object
	.size		_ZN40_INTERNAL_a49e4072_4_k_cu_2e55294f_156924cuda3std3__419piecewise_constructE,(_ZN40_INTERNAL_a49e4072_4_k_cu_2e55294f_156924cuda3std3__45__cpo4cendE - _ZN40_INTERNAL_a49e4072_4_k_cu_2e55294f_156924cuda3std3__419piecewise_constructE)
_ZN40_INTERNAL_a49e4072_4_k_cu_2e55294f_156924cuda3std3__419piecewise_constructE:
	.zero		1
	.type		_ZN40_INTERNAL_a49e4072_4_k_cu_2e55294f_156924cuda3std3__45__cpo4cendE,@object
	.size		_ZN40_INTERNAL_a49e4072_4_k_cu_2e55294f_156924cuda3std3__45__cpo4cendE,(_ZN40_INTERNAL_a49e4072_4_k_cu_2e55294f_156924cuda3std6ranges3__45__cpo4swapE - _ZN40_INTERNAL_a49e4072_4_k_cu_2e55294f_156924cuda3std3__45__cpo4cendE)
_ZN40_INTERNAL_a49e4072_4_k_cu_2e55294f_156924cuda3std3__45__cpo4cendE:
	.zero		1
	.type		_ZN40_INTERNAL_a49e4072_4_k_cu_2e55294f_156924cuda3std6ranges3__45__cpo4swapE,@object
	.size		_ZN40_INTERNAL_a49e4072_4_k_cu_2e55294f_156924cuda3std6ranges3__45__cpo4swapE,(.L_8 - _ZN40_INTERNAL_a49e4072_4_k_cu_2e55294f_156924cuda3std6ranges3__45__cpo4swapE)
_ZN40_INTERNAL_a49e4072_4_k_cu_2e55294f_156924cuda3std6ranges3__45__cpo4swapE:
	.zero		1
.L_8:


//--------------------- .nv.constant0._ZN7cutlass13device_kernelINS_4gemm6kernel13GemmUniversalIN4cute5tupleIJiiiiEEENS1_10collective13CollectiveMmaINS1_34MainloopSm90TmaGmmaWarpSpecializedILi28ENS5_IJNS4_1CILi1EEESB_SB_EEENS1_32KernelTmaWarpSpecializedPingpongEEENS5_IJNSA_ILi64EEESF_NSA_ILi32EEEEEENS_10bfloat16_tENS5_IJlSB_lEEESI_SJ_NS4_8TiledMMAINS4_8MMA_AtomIJNS4_4SM904GMMA27MMA_64x64x16_F32BF16BF16_SSILNSN_5MajorE0ELSP_0ELNSN_7ScaleInE1ELSQ_1EEEEEENS4_6LayoutISC_NS5_IJNSA_ILi0EEESU_SU_EEEEENS5_IJNS4_10UnderscoreESX_SX_EEEEENS4_13SM90_TMA_LOADENS4_14ComposedLayoutINS4_7SwizzleILi2ELi4ELi3EEENS4_18smem_ptr_flag_bitsILi16EEENST_INS5_IJNSA_ILi8EEESG_EEENS5_IJSG_SB_EEEEEEEvNS4_8identityES10_S1A_vS1B_EENS_8epilogue10collective6detail29Sm90TmaWarpSpecializedAdapterINS1E_15DefaultEpilogueISI_SJ_SJ_NS1D_6thread17LinearCombinationISI_Li1EffLNS1I_9ScaleType4KindE0ELNS_15FloatRoundStyleE2ESI_EENS1_15EpilogueDefaultEEEEEvvEEEEvNT_6ParamsE --------------------------
	.section	.nv.constant0._ZN7cutlass13device_kernelINS_4gemm6kernel13GemmUniversalIN4cute5tupleIJiiiiEEENS1_10collective13CollectiveMmaINS1_34MainloopSm90TmaGmmaWarpSpecializedILi28ENS5_IJNS4_1CILi1EEESB_SB_EEENS1_32KernelTmaWarpSpecializedPingpongEEENS5_IJNSA_ILi64EEESF_NSA_ILi32EEEEEENS_10bfloat16_tENS5_IJlSB_lEEESI_SJ_NS4_8TiledMMAINS4_8MMA_AtomIJNS4_4SM904GMMA27MMA_64x64x16_F32BF16BF16_SSILNSN_5MajorE0ELSP_0ELNSN_7ScaleInE1ELSQ_1EEEEEENS4_6LayoutISC_NS5_IJNSA_ILi0EEESU_SU_EEEEENS5_IJNS4_10UnderscoreESX_SX_EEEEENS4_13SM90_TMA_LOADENS4_14ComposedLayoutINS4_7SwizzleILi2ELi4ELi3EEENS4_18smem_ptr_flag_bitsILi16EEENST_INS5_IJNSA_ILi8EEESG_EEENS5_IJSG_SB_EEEEEEEvNS4_8identityES10_S1A_vS1B_EENS_8epilogue10collective6detail29Sm90TmaWarpSpecializedAdapterINS1E_15DefaultEpilogueISI_SJ_SJ_NS1D_6thread17LinearCombinationISI_Li1EffLNS1I_9ScaleType4KindE0ELNS_15FloatRoundStyleE2ESI_EENS1_15EpilogueDefaultEEEEEvvEEEEvNT_6ParamsE,"a",@progbits
	.sectionflags	@""
	.align	4
.nv.constant0._ZN7cutlass13device_kernelINS_4gemm6kernel13GemmUniversalIN4cute5tupleIJiiiiEEENS1_10collective13CollectiveMmaINS1_34MainloopSm90TmaGmmaWarpSpecializedILi28ENS5_IJNS4_1CILi1EEESB_SB_EEENS1_32KernelTmaWarpSpecializedPingpongEEENS5_IJNSA_ILi64EEESF_NSA_ILi32EEEEEENS_10bfloat16_tENS5_IJlSB_lEEESI_SJ_NS4_8TiledMMAINS4_8MMA_AtomIJNS4_4SM904GMMA27MMA_64x64x16_F32BF16BF16_SSILNSN_5MajorE0ELSP_0ELNSN_7ScaleInE1ELSQ_1EEEEEENS4_6LayoutISC_NS5_IJNSA_ILi0EEESU_SU_EEEEENS5_IJNS4_10UnderscoreESX_SX_EEEEENS4_13SM90_TMA_LOADENS4_14ComposedLayoutINS4_7SwizzleILi2ELi4ELi3EEENS4_18smem_ptr_flag_bitsILi16EEENST_INS5_IJNSA_ILi8EEESG_EEENS5_IJSG_SB_EEEEEEEvNS4_8identityES10_S1A_vS1B_EENS_8epilogue10collective6detail29Sm90TmaWarpSpecializedAdapterINS1E_15DefaultEpilogueISI_SJ_SJ_NS1D_6thread17LinearCombinationISI_Li1EffLNS1I_9ScaleType4KindE0ELNS_15FloatRoundStyleE2ESI_EENS1_15EpilogueDefaultEEEEEvvEEEEvNT_6ParamsE:
	.zero		1664


//--------------------- SYMBOLS --------------------------

	.type		.nv.reservedSmem.offset0,@object
	.size		.nv.reservedSmem.offset0,0x4
	.type		__assertfail,@function
